// auto-generated by cutlass_sweep.gemm — config: {"arch": "sm_90", "cluster_m": 2, "cluster_n": 2, "dtype": "int8", "stages": 0, "tile_k": 64, "tile_m": 64, "tile_n": 64}
#include "cutlass/cutlass.h"
#include "cutlass/gemm/collective/collective_builder.hpp"
#include "cutlass/gemm/device/gemm_universal_adapter.h"
#include "cutlass/gemm/kernel/gemm_universal.hpp"
#include "cutlass/epilogue/collective/collective_builder.hpp"

using ElemA = int8_t;
using ElemB = int8_t;
using ElemCD = int8_t;
using Acc  = int32_t;
using TileShape    = cute::Shape<cute::_64, cute::_64, cute::_64>;
using ClusterShape = cute::Shape<cute::_2, cute::_2, cute::_1>;

using CollectiveEpilogue = typename cutlass::epilogue::collective::CollectiveBuilder<
    cutlass::arch::Sm90, cutlass::arch::OpClassTensorOp,
    TileShape, ClusterShape,
    cutlass::epilogue::collective::EpilogueTileAuto,
    Acc, Acc,
    ElemCD, cutlass::layout::RowMajor, 128 / cutlass::sizeof_bits<ElemCD>::value,
    ElemCD, cutlass::layout::RowMajor, 128 / cutlass::sizeof_bits<ElemCD>::value,
    cutlass::epilogue::collective::EpilogueScheduleAuto
  >::CollectiveOp;

using CollectiveMainloop = typename cutlass::gemm::collective::CollectiveBuilder<
    cutlass::arch::Sm90, cutlass::arch::OpClassTensorOp,
    ElemA, cutlass::layout::RowMajor, 128 / cutlass::sizeof_bits<ElemA>::value,
    ElemB, cutlass::layout::ColumnMajor, 128 / cutlass::sizeof_bits<ElemB>::value,
    Acc,
    TileShape, ClusterShape,
    cutlass::gemm::collective::StageCountAutoCarveout<static_cast<int>(sizeof(typename CollectiveEpilogue::SharedStorage))>,
    cutlass::gemm::collective::KernelScheduleAuto
  >::CollectiveOp;

using GemmKernel = cutlass::gemm::kernel::GemmUniversal<
    cute::Shape<int,int,int,int>,
    CollectiveMainloop,
    CollectiveEpilogue
>;
using Gemm = cutlass::gemm::device::GemmUniversalAdapter<GemmKernel>;

// Force the device kernel symbol into the cubin without needing a host main.
auto* _anchor = &cutlass::device_kernel<GemmKernel>;


// ===== COMPILED SASS (sm_90a) =====

	.target	sm_90a

	.elftype	@"ET_EXEC"


//--------------------- .note.nv.tkinfo           --------------------------
	.section	.note.nv.tkinfo,"",@"SHT_NOTE"
	.sectionflags	@"SHF_NOTE_NV_TKINFO"
	.tkinfo
        /*0018*/ 	.word	0x00000002
        /*0030*/ 	.string	""
        /*0030*/ 	.string	"ptxas"
        /*0030*/ 	.string	"Cuda compilation tools, release 13.0, V13.0.88"
        /*0030*/ 	.string	"Build cuda_13.0.r13.0/compiler.36424714_0"
        /*0030*/ 	.string	"-arch sm_90a -m 64 "



//--------------------- .note.nv.cuinfo           --------------------------
	.section	.note.nv.cuinfo,"",@"SHT_NOTE"
	.sectionflags	@"SHF_NOTE_NV_CUINFO"
        /*0018*/ 	.short	0x0002
        /*001a*/ 	.short	0x005a
        /*001c*/ 	.short	0x0082
	.zero		2


//--------------------- .nv.info                  --------------------------
	.section	.nv.info,"",@"SHT_CUDA_INFO"
	.align	4


	//----- nvinfo : EIATTR_REGCOUNT
	.align		4
        /*0000*/ 	.byte	0x04, 0x2f
        /*0002*/ 	.short	(.L_15 - .L_14)
	.align		4
.L_14:
        /*0004*/ 	.word	index@(_ZN7cutlass13device_kernelINS_4gemm6kernel13GemmUniversalIN4cute5tupleIJiiiiEEENS1_10collective13CollectiveMmaINS1_34MainloopSm90TmaGmmaWarpSpecializedILi28ENS5_IJNS4_1CILi2EEESB_NSA_ILi1EEEEEENS1_32KernelTmaWarpSpecializedPingpongEEENS5_IJNSA_ILi64EEESG_SG_EEEaNS5_IJlSC_lEEEaSI_NS4_8TiledMMAINS4_8MMA_AtomIJNS4_4SM904GMMA26MMA_64x64x32_S32S8S8_SS_TNEEEENS4_6LayoutINS5_IJSC_SC_SC_EEENS5_IJNSA_ILi0EEESR_SR_EEEEENS5_IJNS4_10UnderscoreESU_SU_EEEEENS4_23SM90_TMA_LOAD_MULTICASTENS4_14ComposedLayoutINS4_7SwizzleILi2ELi4ELi3EEENS4_18smem_ptr_flag_bitsILi8EEENSP_INS5_IJNSA_ILi8EEESG_EEENS5_IJSG_SC_EEEEEEEvNS4_8identityESX_S17_vS18_EENS_8epilogue10collective6detail29Sm90TmaWarpSpecializedAdapterINS1B_15DefaultEpilogueIaSI_SI_NS1A_6thread17LinearCombinationIaLi1EiiLNS1F_9ScaleType4KindE0ELNS_15FloatRoundStyleE2EaEENS1_15EpilogueDefaultEEEEEvvEEEEvNT_6ParamsE)
        /*0008*/ 	.word	0x000000a8


	//----- nvinfo : EIATTR_FRAME_SIZE
	.align		4
.L_15:
        /*000c*/ 	.byte	0x04, 0x11
        /*000e*/ 	.short	(.L_17 - .L_16)
	.align		4
.L_16:
        /*0010*/ 	.word	index@(_ZN7cutlass13device_kernelINS_4gemm6kernel13GemmUniversalIN4cute5tupleIJiiiiEEENS1_10collective13CollectiveMmaINS1_34MainloopSm90TmaGmmaWarpSpecializedILi28ENS5_IJNS4_1CILi2EEESB_NSA_ILi1EEEEEENS1_32KernelTmaWarpSpecializedPingpongEEENS5_IJNSA_ILi64EEESG_SG_EEEaNS5_IJlSC_lEEEaSI_NS4_8TiledMMAINS4_8MMA_AtomIJNS4_4SM904GMMA26MMA_64x64x32_S32S8S8_SS_TNEEEENS4_6LayoutINS5_IJSC_SC_SC_EEENS5_IJNSA_ILi0EEESR_SR_EEEEENS5_IJNS4_10UnderscoreESU_SU_EEEEENS4_23SM90_TMA_LOAD_MULTICASTENS4_14ComposedLayoutINS4_7SwizzleILi2ELi4ELi3EEENS4_18smem_ptr_flag_bitsILi8EEENSP_INS5_IJNSA_ILi8EEESG_EEENS5_IJSG_SC_EEEEEEEvNS4_8identityESX_S17_vS18_EENS_8epilogue10collective6detail29Sm90TmaWarpSpecializedAdapterINS1B_15DefaultEpilogueIaSI_SI_NS1A_6thread17LinearCombinationIaLi1EiiLNS1F_9ScaleType4KindE0ELNS_15FloatRoundStyleE2EaEENS1_15EpilogueDefaultEEEEEvvEEEEvNT_6ParamsE)
        /*0014*/ 	.word	0x00000008


	//----- nvinfo : EIATTR_MIN_STACK_SIZE
	.align		4
.L_17:
        /*0018*/ 	.byte	0x04, 0x12
        /*001a*/ 	.short	(.L_19 - .L_18)
	.align		4
.L_18:
        /*001c*/ 	.word	index@(_ZN7cutlass13device_kernelINS_4gemm6kernel13GemmUniversalIN4cute5tupleIJiiiiEEENS1_10collective13CollectiveMmaINS1_34MainloopSm90TmaGmmaWarpSpecializedILi28ENS5_IJNS4_1CILi2EEESB_NSA_ILi1EEEEEENS1_32KernelTmaWarpSpecializedPingpongEEENS5_IJNSA_ILi64EEESG_SG_EEEaNS5_IJlSC_lEEEaSI_NS4_8TiledMMAINS4_8MMA_AtomIJNS4_4SM904GMMA26MMA_64x64x32_S32S8S8_SS_TNEEEENS4_6LayoutINS5_IJSC_SC_SC_EEENS5_IJNSA_ILi0EEESR_SR_EEEEENS5_IJNS4_10UnderscoreESU_SU_EEEEENS4_23SM90_TMA_LOAD_MULTICASTENS4_14ComposedLayoutINS4_7SwizzleILi2ELi4ELi3EEENS4_18smem_ptr_flag_bitsILi8EEENSP_INS5_IJNSA_ILi8EEESG_EEENS5_IJSG_SC_EEEEEEEvNS4_8identityESX_S17_vS18_EENS_8epilogue10collective6detail29Sm90TmaWarpSpecializedAdapterINS1B_15DefaultEpilogueIaSI_SI_NS1A_6thread17LinearCombinationIaLi1EiiLNS1F_9ScaleType4KindE0ELNS_15FloatRoundStyleE2EaEENS1_15EpilogueDefaultEEEEEvvEEEEvNT_6ParamsE)
        /*0020*/ 	.word	0x00000008
.L_19:


//--------------------- .nv.compat                --------------------------
	.section	.nv.compat,"",@"SHT_CUDA_COMPAT_INFO"
	.align	4
        /*0000*/ 	.byte	0x02, 0x09, 0x01, 0x00, 0x02, 0x02, 0x04, 0x00, 0x02, 0x05, 0x05, 0x00, 0x03, 0x07, 0x01, 0x01
        /*0010*/ 	.byte	0x02, 0x03, 0x01, 0x00, 0x02, 0x06, 0x01, 0x00, 0x04, 0x0b, 0x08, 0x00, 0x00, 0x00, 0x00, 0x00
        /*0020*/ 	.byte	0x00, 0x00, 0x00, 0x00


//--------------------- .nv.info._ZN7cutlass13device_kernelINS_4gemm6kernel13GemmUniversalIN4cute5tupleIJiiiiEEENS1_10collective13CollectiveMmaINS1_34MainloopSm90TmaGmmaWarpSpecializedILi28ENS5_IJNS4_1CILi2EEESB_NSA_ILi1EEEEEENS1_32KernelTmaWarpSpecializedPingpongEEENS5_IJNSA_ILi64EEESG_SG_EEEaNS5_IJlSC_lEEEaSI_NS4_8TiledMMAINS4_8MMA_AtomIJNS4_4SM904GMMA26MMA_64x64x32_S32S8S8_SS_TNEEEENS4_6LayoutINS5_IJSC_SC_SC_EEENS5_IJNSA_ILi0EEESR_SR_EEEEENS5_IJNS4_10UnderscoreESU_SU_EEEEENS4_23SM90_TMA_LOAD_MULTICASTENS4_14ComposedLayoutINS4_7SwizzleILi2ELi4ELi3EEENS4_18smem_ptr_flag_bitsILi8EEENSP_INS5_IJNSA_ILi8EEESG_EEENS5_IJSG_SC_EEEEEEEvNS4_8identityESX_S17_vS18_EENS_8epilogue10collective6detail29Sm90TmaWarpSpecializedAdapterINS1B_15DefaultEpilogueIaSI_SI_NS1A_6thread17LinearCombinationIaLi1EiiLNS1F_9ScaleType4KindE0ELNS_15FloatRoundStyleE2EaEENS1_15EpilogueDefaultEEEEEvvEEEEvNT_6ParamsE --------------------------
	.section	.nv.info._ZN7cutlass13device_kernelINS_4gemm6kernel13GemmUniversalIN4cute5tupleIJiiiiEEENS1_10collective13CollectiveMmaINS1_34MainloopSm90TmaGmmaWarpSpecializedILi28ENS5_IJNS4_1CILi2EEESB_NSA_ILi1EEEEEENS1_32KernelTmaWarpSpecializedPingpongEEENS5_IJNSA_ILi64EEESG_SG_EEEaNS5_IJlSC_lEEEaSI_NS4_8TiledMMAINS4_8MMA_AtomIJNS4_4SM904GMMA26MMA_64x64x32_S32S8S8_SS_TNEEEENS4_6LayoutINS5_IJSC_SC_SC_EEENS5_IJNSA_ILi0EEESR_SR_EEEEENS5_IJNS4_10UnderscoreESU_SU_EEEEENS4_23SM90_TMA_LOAD_MULTICASTENS4_14ComposedLayoutINS4_7SwizzleILi2ELi4ELi3EEENS4_18smem_ptr_flag_bitsILi8EEENSP_INS5_IJNSA_ILi8EEESG_EEENS5_IJSG_SC_EEEEEEEvNS4_8identityESX_S17_vS18_EENS_8epilogue10collective6detail29Sm90TmaWarpSpecializedAdapterINS1B_15DefaultEpilogueIaSI_SI_NS1A_6thread17LinearCombinationIaLi1EiiLNS1F_9ScaleType4KindE0ELNS_15FloatRoundStyleE2EaEENS1_15EpilogueDefaultEEEEEvvEEEEvNT_6ParamsE,"",@"SHT_CUDA_INFO"
	.sectionflags	@""
	.align	4


	//----- nvinfo : EIATTR_CUDA_API_VERSION
	.align		4
        /*0000*/ 	.byte	0x04, 0x37
        /*0002*/ 	.short	(.L_21 - .L_20)
.L_20:
        /*0004*/ 	.word	0x00000082


	//----- nvinfo : EIATTR_KPARAM_INFO
	.align		4
.L_21:
        /*0008*/ 	.byte	0x04, 0x17
        /*000a*/ 	.short	(.L_23 - .L_22)
.L_22:
        /*000c*/ 	.word	0x00000000
        /*0010*/ 	.short	0x0000
        /*0012*/ 	.short	0x0070
        /*0014*/ 	.byte	0x00, 0xf0, 0x01, 0x10


	//----- nvinfo : EIATTR_SPARSE_MMA_MASK
	.align		4
.L_23:
        /*0018*/ 	.byte	0x03, 0x50
        /*001a*/ 	.short	0x0000


	//----- nvinfo : EIATTR_MAXREG_COUNT
	.align		4
        /*001c*/ 	.byte	0x03, 0x1b
        /*001e*/ 	.short	0x00a8


	//----- nvinfo : EIATTR_NUM_BARRIERS
	.align		4
        /*0020*/ 	.byte	0x02, 0x4c
        /*0022*/ 	.byte	0x01
	.zero		1


	//----- nvinfo : EIATTR_EXTERNS
	.align		4
        /*0024*/ 	.byte	0x04, 0x0f
        /*0026*/ 	.short	(.L_25 - .L_24)


	//   ....[0]....
	.align		4
.L_24:
        /*0028*/ 	.word	index@(__assertfail)


	//----- nvinfo : EIATTR_ANNOTATIONS
	.align		4
.L_25:
        /*002c*/ 	.byte	0x04, 0x55
        /*002e*/ 	.short	(.L_27 - .L_26)


	//   ....[0]....
.L_26:
        /*0030*/ 	.word	0x00000001
        /*0034*/ 	.byte	0xe0, 0x10, 0x00, 0x00, 0x01, 0x00, 0x00, 0x00, 0x90, 0x40, 0x00, 0x00, 0x01, 0x00, 0x00, 0x00
        /*0044*/ 	.byte	0x00, 0x4e, 0x00, 0x00


	//----- nvinfo : EIATTR_MERCURY_ISA_VERSION
	.align		4
.L_27:
        /*0048*/ 	.byte	0x03, 0x5f
        /*004a*/ 	.short	0x0101


	//----- nvinfo : EIATTR_INT_WARP_WIDE_INSTR_OFFSETS
	.align		4
        /*004c*/ 	.byte	0x04, 0x31
        /*004e*/ 	.short	(.L_29 - .L_28)


	//   ....[0]....
.L_28:
        /*0050*/ 	.word	0x00000860


	//   ....[1]....
        /*0054*/ 	.word	0x00000890


	//   ....[2]....
        /*0058*/ 	.word	0x000008d0


	//   ....[3]....
        /*005c*/ 	.word	0x00000a00


	//   ....[4]....
        /*0060*/ 	.word	0x00000a10


	//   ....[5]....
        /*0064*/ 	.word	0x00000a20


	//   ....[6]....
        /*0068*/ 	.word	0x00000ac0


	//   ....[7]....
        /*006c*/ 	.word	0x00000b00


	//   ....[8]....
        /*0070*/ 	.word	0x00002150


	//----- nvinfo : EIATTR_COOP_GROUP_MASK_REGIDS
	.align		4
.L_29:
        /*0074*/ 	.byte	0x04, 0x29
        /*0076*/ 	.short	(.L_31 - .L_30)


	//   ....[0]....
.L_30:
        /*0078*/ 	.word	0xffffffff


	//   ....[1]....
        /*007c*/ 	.word	0xffffffff


	//   ....[2]....
        /*0080*/ 	.word	0xffffffff


	//   ....[3]....
        /*0084*/ 	.word	0xffffffff


	//   ....[4]....
        /*0088*/ 	.word	0xffffffff


	//   ....[5]....
        /*008c*/ 	.word	0xffffffff


	//   ....[6]....
        /*0090*/ 	.word	0xffffffff


	//----- nvinfo : EIATTR_COOP_GROUP_INSTR_OFFSETS
	.align		4
.L_31:
        /*0094*/ 	.byte	0x04, 0x28
        /*0096*/ 	.short	(.L_33 - .L_32)


	//   ....[0]....
.L_32:
        /*0098*/ 	.word	0x00000070


	//   ....[1]....
        /*009c*/ 	.word	0x00000080


	//   ....[2]....
        /*00a0*/ 	.word	0x00000140


	//   ....[3]....
        /*00a4*/ 	.word	0x00000620


	//   ....[4]....
        /*00a8*/ 	.word	0x00000660


	//   ....[5]....
        /*00ac*/ 	.word	0x00000a40


	//   ....[6]....
        /*00b0*/ 	.word	0x00000c80


	//----- nvinfo : EIATTR_REG_RECONFIG
	.align		4
.L_33:
        /*00b4*/ 	.byte	0x01, 0x54
	.zero		2


	//----- nvinfo : EIATTR_SYSCALL_OFFSETS
	.align		4
        /*00b8*/ 	.byte	0x04, 0x46
        /*00ba*/ 	.short	(.L_35 - .L_34)


	//   ....[0]....
.L_34:
        /*00bc*/ 	.word	0x00001b80


	//----- nvinfo : EIATTR_MBARRIER_INSTR_OFFSETS
	.align		4
.L_35:
        /*00c0*/ 	.byte	0x04, 0x39
        /*00c2*/ 	.short	(.L_37 - .L_36)


	//   ....[0]....
.L_36:
        /*00c4*/ 	.word	0x00000280
        /*00c8*/ 	.word	0x000000ff
        /*00cc*/ 	.word	0x00000000
        /*00d0*/ 	.short	0x0100
        /*00d2*/ 	.byte	0x08
	.zero		1


	//   ....[1]....
        /*00d4*/ 	.word	0x00000290
        /*00d8*/ 	.word	0x000000ff
        /*00dc*/ 	.word	0x000000e0
        /*00e0*/ 	.short	0x0100
        /*00e2*/ 	.byte	0x08
	.zero		1


	//   ....[2]....
        /*00e4*/ 	.word	0x000002a0
        /*00e8*/ 	.word	0x000000ff
        /*00ec*/ 	.word	0x00000008
        /*00f0*/ 	.short	0x0100
        /*00f2*/ 	.byte	0x08
	.zero		1


	//   ....[3]....
        /*00f4*/ 	.word	0x000002b0
        /*00f8*/ 	.word	0x000000ff
        /*00fc*/ 	.word	0x000000e8
        /*0100*/ 	.short	0x0100
        /*0102*/ 	.byte	0x08
	.zero		1


	//   ....[4]....
        /*0104*/ 	.word	0x000002c0
        /*0108*/ 	.word	0x000000ff
        /*010c*/ 	.word	0x00000010
        /*0110*/ 	.short	0x0100
        /*0112*/ 	.byte	0x08
	.zero		1


	//   ....[5]....
        /*0114*/ 	.word	0x000002d0
        /*0118*/ 	.word	0x000000ff
        /*011c*/ 	.word	0x000000f0
        /*0120*/ 	.short	0x0100
        /*0122*/ 	.byte	0x08
	.zero		1


	//   ....[6]....
        /*0124*/ 	.word	0x000002e0
        /*0128*/ 	.word	0x000000ff
        /*012c*/ 	.word	0x00000018
        /*0130*/ 	.short	0x0100
        /*0132*/ 	.byte	0x08
	.zero		1


	//   ....[7]....
        /*0134*/ 	.word	0x000002f0
        /*0138*/ 	.word	0x000000ff
        /*013c*/ 	.word	0x000000f8
        /*0140*/ 	.short	0x0100
        /*0142*/ 	.byte	0x08
	.zero		1


	//   ....[8]....
        /*0144*/ 	.word	0x00000300
        /*0148*/ 	.word	0x000000ff
        /*014c*/ 	.word	0x00000020
        /*0150*/ 	.short	0x0100
        /*0152*/ 	.byte	0x08
	.zero		1


	//   ....[9]....
        /*0154*/ 	.word	0x00000310
        /*0158*/ 	.word	0x000000ff
        /*015c*/ 	.word	0x00000100
        /*0160*/ 	.short	0x0100
        /*0162*/ 	.byte	0x08
	.zero		1


	//   ....[10]....
        /*0164*/ 	.word	0x00000320
        /*0168*/ 	.word	0x000000ff
        /*016c*/ 	.word	0x00000028
        /*0170*/ 	.short	0x0100
        /*0172*/ 	.byte	0x08
	.zero		1


	//   ....[11]....
        /*0174*/ 	.word	0x00000330
        /*0178*/ 	.word	0x000000ff
        /*017c*/ 	.word	0x00000108
        /*0180*/ 	.short	0x0100
        /*0182*/ 	.byte	0x08
	.zero		1


	//   ....[12]....
        /*0184*/ 	.word	0x00000340
        /*0188*/ 	.word	0x000000ff
        /*018c*/ 	.word	0x00000030
        /*0190*/ 	.short	0x0100
        /*0192*/ 	.byte	0x08
	.zero		1


	//   ....[13]....
        /*0194*/ 	.word	0x00000350
        /*0198*/ 	.word	0x000000ff
        /*019c*/ 	.word	0x00000110
        /*01a0*/ 	.short	0x0100
        /*01a2*/ 	.byte	0x08
	.zero		1


	//   ....[14]....
        /*01a4*/ 	.word	0x00000360
        /*01a8*/ 	.word	0x000000ff
        /*01ac*/ 	.word	0x00000038
        /*01b0*/ 	.short	0x0100
        /*01b2*/ 	.byte	0x08
	.zero		1


	//   ....[15]....
        /*01b4*/ 	.word	0x00000370
        /*01b8*/ 	.word	0x000000ff
        /*01bc*/ 	.word	0x00000118
        /*01c0*/ 	.short	0x0100
        /*01c2*/ 	.byte	0x08
	.zero		1


	//   ....[16]....
        /*01c4*/ 	.word	0x00000380
        /*01c8*/ 	.word	0x000000ff
        /*01cc*/ 	.word	0x00000040
        /*01d0*/ 	.short	0x0100
        /*01d2*/ 	.byte	0x08
	.zero		1


	//   ....[17]....
        /*01d4*/ 	.word	0x00000390
        /*01d8*/ 	.word	0x000000ff
        /*01dc*/ 	.word	0x00000120
        /*01e0*/ 	.short	0x0100
        /*01e2*/ 	.byte	0x08
	.zero		1


	//   ....[18]....
        /*01e4*/ 	.word	0x000003a0
        /*01e8*/ 	.word	0x000000ff
        /*01ec*/ 	.word	0x00000048
        /*01f0*/ 	.short	0x0100
        /*01f2*/ 	.byte	0x08
	.zero		1


	//   ....[19]....
        /*01f4*/ 	.word	0x000003b0
        /*01f8*/ 	.word	0x000000ff
        /*01fc*/ 	.word	0x00000128
        /*0200*/ 	.short	0x0100
        /*0202*/ 	.byte	0x08
	.zero		1


	//   ....[20]....
        /*0204*/ 	.word	0x000003c0
        /*0208*/ 	.word	0x000000ff
        /*020c*/ 	.word	0x00000050
        /*0210*/ 	.short	0x0100
        /*0212*/ 	.byte	0x08
	.zero		1


	//   ....[21]....
        /*0214*/ 	.word	0x000003d0
        /*0218*/ 	.word	0x000000ff
        /*021c*/ 	.word	0x00000130
        /*0220*/ 	.short	0x0100
        /*0222*/ 	.byte	0x08
	.zero		1


	//   ....[22]....
        /*0224*/ 	.word	0x000003e0
        /*0228*/ 	.word	0x000000ff
        /*022c*/ 	.word	0x00000058
        /*0230*/ 	.short	0x0100
        /*0232*/ 	.byte	0x08
	.zero		1


	//   ....[23]....
        /*0234*/ 	.word	0x000003f0
        /*0238*/ 	.word	0x000000ff
        /*023c*/ 	.word	0x00000138
        /*0240*/ 	.short	0x0100
        /*0242*/ 	.byte	0x08
	.zero		1


	//   ....[24]....
        /*0244*/ 	.word	0x00000400
        /*0248*/ 	.word	0x000000ff
        /*024c*/ 	.word	0x00000060
        /*0250*/ 	.short	0x0100
        /*0252*/ 	.byte	0x08
	.zero		1


	//   ....[25]....
        /*0254*/ 	.word	0x00000410
        /*0258*/ 	.word	0x000000ff
        /*025c*/ 	.word	0x00000140
        /*0260*/ 	.short	0x0100
        /*0262*/ 	.byte	0x08
	.zero		1


	//   ....[26]....
        /*0264*/ 	.word	0x00000420
        /*0268*/ 	.word	0x000000ff
        /*026c*/ 	.word	0x00000068
        /*0270*/ 	.short	0x0100
        /*0272*/ 	.byte	0x08
	.zero		1


	//   ....[27]....
        /*0274*/ 	.word	0x00000430
        /*0278*/ 	.word	0x000000ff
        /*027c*/ 	.word	0x00000148
        /*0280*/ 	.short	0x0100
        /*0282*/ 	.byte	0x08
	.zero		1


	//   ....[28]....
        /*0284*/ 	.word	0x00000440
        /*0288*/ 	.word	0x000000ff
        /*028c*/ 	.word	0x00000070
        /*0290*/ 	.short	0x0100
        /*0292*/ 	.byte	0x08
	.zero		1


	//   ....[29]....
        /*0294*/ 	.word	0x00000450
        /*0298*/ 	.word	0x000000ff
        /*029c*/ 	.word	0x00000150
        /*02a0*/ 	.short	0x0100
        /*02a2*/ 	.byte	0x08
	.zero		1


	//   ....[30]....
        /*02a4*/ 	.word	0x00000460
        /*02a8*/ 	.word	0x000000ff
        /*02ac*/ 	.word	0x00000078
        /*02b0*/ 	.short	0x0100
        /*02b2*/ 	.byte	0x08
	.zero		1


	//   ....[31]....
        /*02b4*/ 	.word	0x00000470
        /*02b8*/ 	.word	0x000000ff
        /*02bc*/ 	.word	0x00000158
        /*02c0*/ 	.short	0x0100
        /*02c2*/ 	.byte	0x08
	.zero		1


	//   ....[32]....
        /*02c4*/ 	.word	0x00000480
        /*02c8*/ 	.word	0x000000ff
        /*02cc*/ 	.word	0x00000080
        /*02d0*/ 	.short	0x0100
        /*02d2*/ 	.byte	0x08
	.zero		1


	//   ....[33]....
        /*02d4*/ 	.word	0x00000490
        /*02d8*/ 	.word	0x000000ff
        /*02dc*/ 	.word	0x00000160
        /*02e0*/ 	.short	0x0100
        /*02e2*/ 	.byte	0x08
	.zero		1


	//   ....[34]....
        /*02e4*/ 	.word	0x000004a0
        /*02e8*/ 	.word	0x000000ff
        /*02ec*/ 	.word	0x00000088
        /*02f0*/ 	.short	0x0100
        /*02f2*/ 	.byte	0x08
	.zero		1


	//   ....[35]....
        /*02f4*/ 	.word	0x000004b0
        /*02f8*/ 	.word	0x000000ff
        /*02fc*/ 	.word	0x00000168
        /*0300*/ 	.short	0x0100
        /*0302*/ 	.byte	0x08
	.zero		1


	//   ....[36]....
        /*0304*/ 	.word	0x000004c0
        /*0308*/ 	.word	0x000000ff
        /*030c*/ 	.word	0x00000090
        /*0310*/ 	.short	0x0100
        /*0312*/ 	.byte	0x08
	.zero		1


	//   ....[37]....
        /*0314*/ 	.word	0x000004d0
        /*0318*/ 	.word	0x000000ff
        /*031c*/ 	.word	0x00000170
        /*0320*/ 	.short	0x0100
        /*0322*/ 	.byte	0x08
	.zero		1


	//   ....[38]....
        /*0324*/ 	.word	0x000004e0
        /*0328*/ 	.word	0x000000ff
        /*032c*/ 	.word	0x00000098
        /*0330*/ 	.short	0x0100
        /*0332*/ 	.byte	0x08
	.zero		1


	//   ....[39]....
        /*0334*/ 	.word	0x000004f0
        /*0338*/ 	.word	0x000000ff
        /*033c*/ 	.word	0x00000178
        /*0340*/ 	.short	0x0100
        /*0342*/ 	.byte	0x08
	.zero		1


	//   ....[40]....
        /*0344*/ 	.word	0x00000500
        /*0348*/ 	.word	0x000000ff
        /*034c*/ 	.word	0x000000a0
        /*0350*/ 	.short	0x0100
        /*0352*/ 	.byte	0x08
	.zero		1


	//   ....[41]....
        /*0354*/ 	.word	0x00000510
        /*0358*/ 	.word	0x000000ff
        /*035c*/ 	.word	0x00000180
        /*0360*/ 	.short	0x0100
        /*0362*/ 	.byte	0x08
	.zero		1


	//   ....[42]....
        /*0364*/ 	.word	0x00000520
        /*0368*/ 	.word	0x000000ff
        /*036c*/ 	.word	0x000000a8
        /*0370*/ 	.short	0x0100
        /*0372*/ 	.byte	0x08
	.zero		1


	//   ....[43]....
        /*0374*/ 	.word	0x00000530
        /*0378*/ 	.word	0x000000ff
        /*037c*/ 	.word	0x00000188
        /*0380*/ 	.short	0x0100
        /*0382*/ 	.byte	0x08
	.zero		1


	//   ....[44]....
        /*0384*/ 	.word	0x00000540
        /*0388*/ 	.word	0x000000ff
        /*038c*/ 	.word	0x000000b0
        /*0390*/ 	.short	0x0100
        /*0392*/ 	.byte	0x08
	.zero		1


	//   ....[45]....
        /*0394*/ 	.word	0x00000550
        /*0398*/ 	.word	0x000000ff
        /*039c*/ 	.word	0x00000190
        /*03a0*/ 	.short	0x0100
        /*03a2*/ 	.byte	0x08
	.zero		1


	//   ....[46]....
        /*03a4*/ 	.word	0x00000560
        /*03a8*/ 	.word	0x000000ff
        /*03ac*/ 	.word	0x000000b8
        /*03b0*/ 	.short	0x0100
        /*03b2*/ 	.byte	0x08
	.zero		1


	//   ....[47]....
        /*03b4*/ 	.word	0x00000570
        /*03b8*/ 	.word	0x000000ff
        /*03bc*/ 	.word	0x00000198
        /*03c0*/ 	.short	0x0100
        /*03c2*/ 	.byte	0x08
	.zero		1


	//   ....[48]....
        /*03c4*/ 	.word	0x00000580
        /*03c8*/ 	.word	0x000000ff
        /*03cc*/ 	.word	0x000000c0
        /*03d0*/ 	.short	0x0100
        /*03d2*/ 	.byte	0x08
	.zero		1


	//   ....[49]....
        /*03d4*/ 	.word	0x00000590
        /*03d8*/ 	.word	0x000000ff
        /*03dc*/ 	.word	0x000001a0
        /*03e0*/ 	.short	0x0100
        /*03e2*/ 	.byte	0x08
	.zero		1


	//   ....[50]....
        /*03e4*/ 	.word	0x000005a0
        /*03e8*/ 	.word	0x000000ff
        /*03ec*/ 	.word	0x000000c8
        /*03f0*/ 	.short	0x0100
        /*03f2*/ 	.byte	0x08
	.zero		1


	//   ....[51]....
        /*03f4*/ 	.word	0x000005b0
        /*03f8*/ 	.word	0x000000ff
        /*03fc*/ 	.word	0x000001a8
        /*0400*/ 	.short	0x0100
        /*0402*/ 	.byte	0x08
	.zero		1


	//   ....[52]....
        /*0404*/ 	.word	0x000005c0
        /*0408*/ 	.word	0x000000ff
        /*040c*/ 	.word	0x000000d0
        /*0410*/ 	.short	0x0100
        /*0412*/ 	.byte	0x08
	.zero		1


	//   ....[53]....
        /*0414*/ 	.word	0x000005d0
        /*0418*/ 	.word	0x000000ff
        /*041c*/ 	.word	0x000001b0
        /*0420*/ 	.short	0x0100
        /*0422*/ 	.byte	0x08
	.zero		1


	//   ....[54]....
        /*0424*/ 	.word	0x000005e0
        /*0428*/ 	.word	0x000000ff
        /*042c*/ 	.word	0x000000d8
        /*0430*/ 	.short	0x0100
        /*0432*/ 	.byte	0x08
	.zero		1


	//   ....[55]....
        /*0434*/ 	.word	0x000005f0
        /*0438*/ 	.word	0x000000ff
        /*043c*/ 	.word	0x000001b8
        /*0440*/ 	.short	0x0100
        /*0442*/ 	.byte	0x08
	.zero		1


	//   ....[56]....
        /*0444*/ 	.word	0x00000b30
        /*0448*/ 	.word	0x000000ff
        /*044c*/ 	.word	0x000001f0
        /*0450*/ 	.short	0x0100
        /*0452*/ 	.byte	0x08
	.zero		1


	//   ....[57]....
        /*0454*/ 	.word	0x00000bc0
        /*0458*/ 	.word	0x000000ff
        /*045c*/ 	.word	0x000001f8
        /*0460*/ 	.short	0x0100
        /*0462*/ 	.byte	0x08
	.zero		1


	//   ....[58]....
        /*0464*/ 	.word	0x00000c00
        /*0468*/ 	.word	0x000000ff
        /*046c*/ 	.word	0x000001d0
        /*0470*/ 	.short	0x0100
        /*0472*/ 	.byte	0x09
	.zero		1


	//   ....[59]....
        /*0474*/ 	.word	0x00000c10
        /*0478*/ 	.word	0x000000ff
        /*047c*/ 	.word	0x000001d8
        /*0480*/ 	.short	0x0100
        /*0482*/ 	.byte	0x09
	.zero		1


	//   ....[60]....
        /*0484*/ 	.word	0x00000c20
        /*0488*/ 	.word	0x000000ff
        /*048c*/ 	.word	0x000001e0
        /*0490*/ 	.short	0x0100
        /*0492*/ 	.byte	0x09
	.zero		1


	//   ....[61]....
        /*0494*/ 	.word	0x00000c30
        /*0498*/ 	.word	0x000000ff
        /*049c*/ 	.word	0x000001e8
        /*04a0*/ 	.short	0x0100
        /*04a2*/ 	.byte	0x09
	.zero		1


	//   ....[62]....
        /*04a4*/ 	.word	0x00001a60
        /*04a8*/ 	.word	0x0000003f
        /*04ac*/ 	.word	0x00000000
        /*04b0*/ 	.short	0x010a
        /*04b2*/ 	.byte	0x2a
	.zero		1


	//   ....[63]....
        /*04b4*/ 	.word	0x00001c10
        /*04b8*/ 	.word	0x00000003
        /*04bc*/ 	.word	0x00000000
        /*04c0*/ 	.short	0x010a
        /*04c2*/ 	.byte	0x3f
	.zero		1


	//   ....[64]....
        /*04c4*/ 	.word	0x00001c50
        /*04c8*/ 	.word	0x00000003
        /*04cc*/ 	.word	0x00000000
        /*04d0*/ 	.short	0x010a
        /*04d2*/ 	.byte	0x3f
	.zero		1


	//   ....[65]....
        /*04d4*/ 	.word	0x00001e50
        /*04d8*/ 	.word	0x000000ff
        /*04dc*/ 	.word	0x00000000
        /*04e0*/ 	.short	0x010a
        /*04e2*/ 	.byte	0x04
	.zero		1


	//   ....[66]....
        /*04e4*/ 	.word	0x00001e90
        /*04e8*/ 	.word	0x000000ff
        /*04ec*/ 	.word	0x00000000
        /*04f0*/ 	.short	0x010a
        /*04f2*/ 	.byte	0x04
	.zero		1


	//   ....[67]....
        /*04f4*/ 	.word	0x00001ff0
        /*04f8*/ 	.word	0x00000005
        /*04fc*/ 	.word	0x00000000
        /*0500*/ 	.short	0x0101
        /*0502*/ 	.byte	0x3f
	.zero		1


	//   ....[68]....
        /*0504*/ 	.word	0x000020f0
        /*0508*/ 	.word	0x00000040
        /*050c*/ 	.word	0x00000000
        /*0510*/ 	.short	0x0101
        /*0512*/ 	.byte	0x2f
	.zero		1


	//   ....[69]....
        /*0514*/ 	.word	0x000021f0
        /*0518*/ 	.word	0x00000003
        /*051c*/ 	.word	0x00000000
        /*0520*/ 	.short	0x0101
        /*0522*/ 	.byte	0x3f
	.zero		1


	//   ....[70]....
        /*0524*/ 	.word	0x000022b0
        /*0528*/ 	.word	0x0000003f
        /*052c*/ 	.word	0x00000010
        /*0530*/ 	.short	0x010a
        /*0532*/ 	.byte	0x2a
	.zero		1


	//   ....[71]....
        /*0534*/ 	.word	0x000040b0
        /*0538*/ 	.word	0x00000042
        /*053c*/ 	.word	0x00000000
        /*0540*/ 	.short	0x0101
        /*0542*/ 	.byte	0x2f
	.zero		1


	//   ....[72]....
        /*0544*/ 	.word	0x00004b50
        /*0548*/ 	.word	0x0000000a
        /*054c*/ 	.word	0x000000e0
        /*0550*/ 	.short	0x010a
        /*0552*/ 	.byte	0x3f
	.zero		1


	//   ....[73]....
        /*0554*/ 	.word	0x00004f20
        /*0558*/ 	.word	0x00000002
        /*055c*/ 	.word	0x000001f8
        /*0560*/ 	.short	0x0101
        /*0562*/ 	.byte	0x3f
	.zero		1


	//   ....[74]....
        /*0564*/ 	.word	0x00005690
        /*0568*/ 	.word	0x00000007
        /*056c*/ 	.word	0x00000000
        /*0570*/ 	.short	0x010a
        /*0572*/ 	.byte	0x3f
	.zero		1


	//   ....[75]....
        /*0574*/ 	.word	0x00005710
        /*0578*/ 	.word	0x00000009
        /*057c*/ 	.word	0x00000000
        /*0580*/ 	.short	0x010a
        /*0582*/ 	.byte	0x3f
	.zero		1


	//   ....[76]....
        /*0584*/ 	.word	0x000057a0
        /*0588*/ 	.word	0x00000006
        /*058c*/ 	.word	0x00000000
        /*0590*/ 	.short	0x010a
        /*0592*/ 	.byte	0x3f
	.zero		1


	//   ....[77]....
        /*0594*/ 	.word	0x00005830
        /*0598*/ 	.word	0x00000009
        /*059c*/ 	.word	0x00000000
        /*05a0*/ 	.short	0x010a
        /*05a2*/ 	.byte	0x3f
	.zero		1


	//   ....[78]....
        /*05a4*/ 	.word	0x000058c0
        /*05a8*/ 	.word	0x00000006
        /*05ac*/ 	.word	0x00000000
        /*05b0*/ 	.short	0x010a
        /*05b2*/ 	.byte	0x3f
	.zero		1


	//   ....[79]....
        /*05b4*/ 	.word	0x00005950
        /*05b8*/ 	.word	0x00000009
        /*05bc*/ 	.word	0x00000000
        /*05c0*/ 	.short	0x010a
        /*05c2*/ 	.byte	0x3f
	.zero		1


	//   ....[80]....
        /*05c4*/ 	.word	0x000059e0
        /*05c8*/ 	.word	0x00000006
        /*05cc*/ 	.word	0x00000000
        /*05d0*/ 	.short	0x010a
        /*05d2*/ 	.byte	0x3f
	.zero		1


	//   ....[81]....
        /*05d4*/ 	.word	0x00005a70
        /*05d8*/ 	.word	0x00000009
        /*05dc*/ 	.word	0x00000000
        /*05e0*/ 	.short	0x010a
        /*05e2*/ 	.byte	0x3f
	.zero		1


	//   ....[82]....
        /*05e4*/ 	.word	0x00005b00
        /*05e8*/ 	.word	0x00000006
        /*05ec*/ 	.word	0x00000000
        /*05f0*/ 	.short	0x010a
        /*05f2*/ 	.byte	0x3f
	.zero		1


	//   ....[83]....
        /*05f4*/ 	.word	0x00005b90
        /*05f8*/ 	.word	0x00000009
        /*05fc*/ 	.word	0x00000000
        /*0600*/ 	.short	0x010a
        /*0602*/ 	.byte	0x3f
	.zero		1


	//   ....[84]....
        /*0604*/ 	.word	0x00005c20
        /*0608*/ 	.word	0x00000006
        /*060c*/ 	.word	0x00000000
        /*0610*/ 	.short	0x010a
        /*0612*/ 	.byte	0x3f
	.zero		1


	//   ....[85]....
        /*0614*/ 	.word	0x00005cb0
        /*0618*/ 	.word	0x00000009
        /*061c*/ 	.word	0x00000000
        /*0620*/ 	.short	0x010a
        /*0622*/ 	.byte	0x3f
	.zero		1


	//   ....[86]....
        /*0624*/ 	.word	0x00005d40
        /*0628*/ 	.word	0x00000006
        /*062c*/ 	.word	0x00000000
        /*0630*/ 	.short	0x010a
        /*0632*/ 	.byte	0x3f
	.zero		1


	//   ....[87]....
        /*0634*/ 	.word	0x00005dd0
        /*0638*/ 	.word	0x00000009
        /*063c*/ 	.word	0x00000000
        /*0640*/ 	.short	0x010a
        /*0642*/ 	.byte	0x3f
	.zero		1


	//   ....[88]....
        /*0644*/ 	.word	0x00005e60
        /*0648*/ 	.word	0x00000006
        /*064c*/ 	.word	0x00000000
        /*0650*/ 	.short	0x010a
        /*0652*/ 	.byte	0x3f
	.zero		1


	//   ....[89]....
        /*0654*/ 	.word	0x00005ef0
        /*0658*/ 	.word	0x00000009
        /*065c*/ 	.word	0x00000000
        /*0660*/ 	.short	0x010a
        /*0662*/ 	.byte	0x3f
	.zero		1


	//   ....[90]....
        /*0664*/ 	.word	0x00005f80
        /*0668*/ 	.word	0x00000006
        /*066c*/ 	.word	0x00000000
        /*0670*/ 	.short	0x010a
        /*0672*/ 	.byte	0x3f
	.zero		1


	//   ....[91]....
        /*0674*/ 	.word	0x00006010
        /*0678*/ 	.word	0x00000009
        /*067c*/ 	.word	0x00000000
        /*0680*/ 	.short	0x010a
        /*0682*/ 	.byte	0x3f
	.zero		1


	//   ....[92]....
        /*0684*/ 	.word	0x000060a0
        /*0688*/ 	.word	0x00000006
        /*068c*/ 	.word	0x00000000
        /*0690*/ 	.short	0x010a
        /*0692*/ 	.byte	0x3f
	.zero		1


	//   ....[93]....
        /*0694*/ 	.word	0x00006130
        /*0698*/ 	.word	0x00000009
        /*069c*/ 	.word	0x00000000
        /*06a0*/ 	.short	0x010a
        /*06a2*/ 	.byte	0x3f
	.zero		1


	//   ....[94]....
        /*06a4*/ 	.word	0x000061c0
        /*06a8*/ 	.word	0x00000006
        /*06ac*/ 	.word	0x00000000
        /*06b0*/ 	.short	0x010a
        /*06b2*/ 	.byte	0x3f
	.zero		1


	//   ....[95]....
        /*06b4*/ 	.word	0x00006250
        /*06b8*/ 	.word	0x00000009
        /*06bc*/ 	.word	0x00000000
        /*06c0*/ 	.short	0x010a
        /*06c2*/ 	.byte	0x3f
	.zero		1


	//   ....[96]....
        /*06c4*/ 	.word	0x000062e0
        /*06c8*/ 	.word	0x00000006
        /*06cc*/ 	.word	0x00000000
        /*06d0*/ 	.short	0x010a
        /*06d2*/ 	.byte	0x3f
	.zero		1


	//   ....[97]....
        /*06d4*/ 	.word	0x00006370
        /*06d8*/ 	.word	0x00000009
        /*06dc*/ 	.word	0x00000000
        /*06e0*/ 	.short	0x010a
        /*06e2*/ 	.byte	0x3f
	.zero		1


	//   ....[98]....
        /*06e4*/ 	.word	0x00006400
        /*06e8*/ 	.word	0x00000006
        /*06ec*/ 	.word	0x00000000
        /*06f0*/ 	.short	0x010a
        /*06f2*/ 	.byte	0x3f
	.zero		1


	//   ....[99]....
        /*06f4*/ 	.word	0x00006490
        /*06f8*/ 	.word	0x00000009
        /*06fc*/ 	.word	0x00000000
        /*0700*/ 	.short	0x010a
        /*0702*/ 	.byte	0x3f
	.zero		1


	//   ....[100]....
        /*0704*/ 	.word	0x00006520
        /*0708*/ 	.word	0x00000006
        /*070c*/ 	.word	0x00000000
        /*0710*/ 	.short	0x010a
        /*0712*/ 	.byte	0x3f
	.zero		1


	//   ....[101]....
        /*0714*/ 	.word	0x000065b0
        /*0718*/ 	.word	0x00000003
        /*071c*/ 	.word	0x00000000
        /*0720*/ 	.short	0x010a
        /*0722*/ 	.byte	0x3f
	.zero		1


	//   ....[102]....
        /*0724*/ 	.word	0x00006610
        /*0728*/ 	.word	0x00000041
        /*072c*/ 	.word	0x00000000
        /*0730*/ 	.short	0x010a
        /*0732*/ 	.byte	0x3f
	.zero		1


	//   ....[103]....
        /*0734*/ 	.word	0x00006660
        /*0738*/ 	.word	0x00000003
        /*073c*/ 	.word	0x00000000
        /*0740*/ 	.short	0x010a
        /*0742*/ 	.byte	0x3f
	.zero		1


	//   ....[104]....
        /*0744*/ 	.word	0x000066c0
        /*0748*/ 	.word	0x00000005
        /*074c*/ 	.word	0x00000000
        /*0750*/ 	.short	0x010a
        /*0752*/ 	.byte	0x3f
	.zero		1


	//   ....[105]....
        /*0754*/ 	.word	0x00006710
        /*0758*/ 	.word	0x00000041
        /*075c*/ 	.word	0x00000010
        /*0760*/ 	.short	0x010a
        /*0762*/ 	.byte	0x3f
	.zero		1


	//   ....[106]....
        /*0764*/ 	.word	0x000067e0
        /*0768*/ 	.word	0x0000000a
        /*076c*/ 	.word	0x000000e0
        /*0770*/ 	.short	0x010a
        /*0772*/ 	.byte	0x3f
	.zero		1


	//   ....[107]....
        /*0774*/ 	.word	0x000068b0
        /*0778*/ 	.word	0x00000007
        /*077c*/ 	.word	0x00000000
        /*0780*/ 	.short	0x010a
        /*0782*/ 	.byte	0x3f
	.zero		1


	//   ....[108]....
        /*0784*/ 	.word	0x00006900
        /*0788*/ 	.word	0x00000009
        /*078c*/ 	.word	0x00000000
        /*0790*/ 	.short	0x010a
        /*0792*/ 	.byte	0x3f
	.zero		1


	//   ....[109]....
        /*0794*/ 	.word	0x00006950
        /*0798*/ 	.word	0x00000006
        /*079c*/ 	.word	0x00000000
        /*07a0*/ 	.short	0x010a
        /*07a2*/ 	.byte	0x3f
	.zero		1


	//   ....[110]....
        /*07a4*/ 	.word	0x000069a0
        /*07a8*/ 	.word	0x00000009
        /*07ac*/ 	.word	0x00000000
        /*07b0*/ 	.short	0x010a
        /*07b2*/ 	.byte	0x3f
	.zero		1


	//   ....[111]....
        /*07b4*/ 	.word	0x000069f0
        /*07b8*/ 	.word	0x00000006
        /*07bc*/ 	.word	0x00000000
        /*07c0*/ 	.short	0x010a
        /*07c2*/ 	.byte	0x3f
	.zero		1


	//   ....[112]....
        /*07c4*/ 	.word	0x00006a40
        /*07c8*/ 	.word	0x00000009
        /*07cc*/ 	.word	0x00000000
        /*07d0*/ 	.short	0x010a
        /*07d2*/ 	.byte	0x3f
	.zero		1


	//   ....[113]....
        /*07d4*/ 	.word	0x00006a90
        /*07d8*/ 	.word	0x00000006
        /*07dc*/ 	.word	0x00000000
        /*07e0*/ 	.short	0x010a
        /*07e2*/ 	.byte	0x3f
	.zero		1


	//   ....[114]....
        /*07e4*/ 	.word	0x00006ae0
        /*07e8*/ 	.word	0x00000009
        /*07ec*/ 	.word	0x00000000
        /*07f0*/ 	.short	0x010a
        /*07f2*/ 	.byte	0x3f
	.zero		1


	//   ....[115]....
        /*07f4*/ 	.word	0x00006b30
        /*07f8*/ 	.word	0x00000006
        /*07fc*/ 	.word	0x00000000
        /*0800*/ 	.short	0x010a
        /*0802*/ 	.byte	0x3f
	.zero		1


	//   ....[116]....
        /*0804*/ 	.word	0x00006b80
        /*0808*/ 	.word	0x00000009
        /*080c*/ 	.word	0x00000000
        /*0810*/ 	.short	0x010a
        /*0812*/ 	.byte	0x3f
	.zero		1


	//   ....[117]....
        /*0814*/ 	.word	0x00006bd0
        /*0818*/ 	.word	0x00000006
        /*081c*/ 	.word	0x00000000
        /*0820*/ 	.short	0x010a
        /*0822*/ 	.byte	0x3f
	.zero		1


	//   ....[118]....
        /*0824*/ 	.word	0x00006c20
        /*0828*/ 	.word	0x00000009
        /*082c*/ 	.word	0x00000000
        /*0830*/ 	.short	0x010a
        /*0832*/ 	.byte	0x3f
	.zero		1


	//   ....[119]....
        /*0834*/ 	.word	0x00006c70
        /*0838*/ 	.word	0x00000006
        /*083c*/ 	.word	0x00000000
        /*0840*/ 	.short	0x010a
        /*0842*/ 	.byte	0x3f
	.zero		1


	//   ....[120]....
        /*0844*/ 	.word	0x00006cc0
        /*0848*/ 	.word	0x00000009
        /*084c*/ 	.word	0x00000000
        /*0850*/ 	.short	0x010a
        /*0852*/ 	.byte	0x3f
	.zero		1


	//   ....[121]....
        /*0854*/ 	.word	0x00006d10
        /*0858*/ 	.word	0x00000006
        /*085c*/ 	.word	0x00000000
        /*0860*/ 	.short	0x010a
        /*0862*/ 	.byte	0x3f
	.zero		1


	//   ....[122]....
        /*0864*/ 	.word	0x00006d60
        /*0868*/ 	.word	0x00000009
        /*086c*/ 	.word	0x00000000
        /*0870*/ 	.short	0x010a
        /*0872*/ 	.byte	0x3f
	.zero		1


	//   ....[123]....
        /*0874*/ 	.word	0x00006db0
        /*0878*/ 	.word	0x00000006
        /*087c*/ 	.word	0x00000000
        /*0880*/ 	.short	0x010a
        /*0882*/ 	.byte	0x3f
	.zero		1


	//   ....[124]....
        /*0884*/ 	.word	0x00006e00
        /*0888*/ 	.word	0x00000009
        /*088c*/ 	.word	0x00000000
        /*0890*/ 	.short	0x010a
        /*0892*/ 	.byte	0x3f
	.zero		1


	//   ....[125]....
        /*0894*/ 	.word	0x00006e50
        /*0898*/ 	.word	0x00000006
        /*089c*/ 	.word	0x00000000
        /*08a0*/ 	.short	0x010a
        /*08a2*/ 	.byte	0x3f
	.zero		1


	//   ....[126]....
        /*08a4*/ 	.word	0x00006ea0
        /*08a8*/ 	.word	0x00000009
        /*08ac*/ 	.word	0x00000000
        /*08b0*/ 	.short	0x010a
        /*08b2*/ 	.byte	0x3f
	.zero		1


	//   ....[127]....
        /*08b4*/ 	.word	0x00006ef0
        /*08b8*/ 	.word	0x00000006
        /*08bc*/ 	.word	0x00000000
        /*08c0*/ 	.short	0x010a
        /*08c2*/ 	.byte	0x3f
	.zero		1


	//   ....[128]....
        /*08c4*/ 	.word	0x00006f40
        /*08c8*/ 	.word	0x00000009
        /*08cc*/ 	.word	0x00000000
        /*08d0*/ 	.short	0x010a
        /*08d2*/ 	.byte	0x3f
	.zero		1


	//   ....[129]....
        /*08d4*/ 	.word	0x00006f90
        /*08d8*/ 	.word	0x00000006
        /*08dc*/ 	.word	0x00000000
        /*08e0*/ 	.short	0x010a
        /*08e2*/ 	.byte	0x3f
	.zero		1


	//   ....[130]....
        /*08e4*/ 	.word	0x00006fe0
        /*08e8*/ 	.word	0x00000009
        /*08ec*/ 	.word	0x00000000
        /*08f0*/ 	.short	0x010a
        /*08f2*/ 	.byte	0x3f
	.zero		1


	//   ....[131]....
        /*08f4*/ 	.word	0x00007030
        /*08f8*/ 	.word	0x00000006
        /*08fc*/ 	.word	0x00000000
        /*0900*/ 	.short	0x010a
        /*0902*/ 	.byte	0x3f
	.zero		1


	//   ....[132]....
        /*0904*/ 	.word	0x00007080
        /*0908*/ 	.word	0x00000009
        /*090c*/ 	.word	0x00000000
        /*0910*/ 	.short	0x010a
        /*0912*/ 	.byte	0x3f
	.zero		1


	//   ....[133]....
        /*0914*/ 	.word	0x000070d0
        /*0918*/ 	.word	0x00000006
        /*091c*/ 	.word	0x00000000
        /*0920*/ 	.short	0x010a
        /*0922*/ 	.byte	0x3f
	.zero		1


	//----- nvinfo : EIATTR_NUM_MBARRIERS
	.align		4
.L_37:
        /*0924*/ 	.byte	0x03, 0x38
        /*0926*/ 	.short	0x003e


	//----- nvinfo : EIATTR_EXIT_INSTR_OFFSETS
	.align		4
        /*0928*/ 	.byte	0x04, 0x1c
        /*092a*/ 	.short	(.L_39 - .L_38)


	//   ....[0]....
.L_38:
        /*092c*/ 	.word	0x00001720


	//   ....[1]....
        /*0930*/ 	.word	0x00001780


	//   ....[2]....
        /*0934*/ 	.word	0x00004740


	//   ....[3]....
        /*0938*/ 	.word	0x00004770


	//   ....[4]....
        /*093c*/ 	.word	0x00006600


	//----- nvinfo : EIATTR_MAX_THREADS
	.align		4
.L_39:
        /*0940*/ 	.byte	0x04, 0x05
        /*0942*/ 	.short	(.L_41 - .L_40)
.L_40:
        /*0944*/ 	.word	0x00000180
        /*0948*/ 	.word	0x00000001
        /*094c*/ 	.word	0x00000001


	//----- nvinfo : EIATTR_CRS_STACK_SIZE
	.align		4
.L_41:
        /*0950*/ 	.byte	0x04, 0x1e
        /*0952*/ 	.short	(.L_43 - .L_42)
.L_42:
        /*0954*/ 	.word	0x00000000


	//----- nvinfo : EIATTR_CBANK_PARAM_SIZE
	.align		4
.L_43:
        /*0958*/ 	.byte	0x03, 0x19
        /*095a*/ 	.short	0x0470


	//----- nvinfo : EIATTR_PARAM_CBANK
	.align		4
        /*095c*/ 	.byte	0x04, 0x0a
        /*095e*/ 	.short	(.L_45 - .L_44)
	.align		4
.L_44:
        /*0960*/ 	.word	index@(.nv.constant0._ZN7cutlass13device_kernelINS_4gemm6kernel13GemmUniversalIN4cute5tupleIJiiiiEEENS1_10collective13CollectiveMmaINS1_34MainloopSm90TmaGmmaWarpSpecializedILi28ENS5_IJNS4_1CILi2EEESB_NSA_ILi1EEEEEENS1_32KernelTmaWarpSpecializedPingpongEEENS5_IJNSA_ILi64EEESG_SG_EEEaNS5_IJlSC_lEEEaSI_NS4_8TiledMMAINS4_8MMA_AtomIJNS4_4SM904GMMA26MMA_64x64x32_S32S8S8_SS_TNEEEENS4_6LayoutINS5_IJSC_SC_SC_EEENS5_IJNSA_ILi0EEESR_SR_EEEEENS5_IJNS4_10UnderscoreESU_SU_EEEEENS4_23SM90_TMA_LOAD_MULTICASTENS4_14ComposedLayoutINS4_7SwizzleILi2ELi4ELi3EEENS4_18smem_ptr_flag_bitsILi8EEENSP_INS5_IJNSA_ILi8EEESG_EEENS5_IJSG_SC_EEEEEEEvNS4_8identityESX_S17_vS18_EENS_8epilogue10collective6detail29Sm90TmaWarpSpecializedAdapterINS1B_15DefaultEpilogueIaSI_SI_NS1A_6thread17LinearCombinationIaLi1EiiLNS1F_9ScaleType4KindE0ELNS_15FloatRoundStyleE2EaEENS1_15EpilogueDefaultEEEEEvvEEEEvNT_6ParamsE)
        /*0964*/ 	.short	0x0210
        /*0966*/ 	.short	0x0470


	//----- nvinfo : EIATTR_SW_WAR
	.align		4
.L_45:
        /*0968*/ 	.byte	0x04, 0x36
        /*096a*/ 	.short	(.L_47 - .L_46)
.L_46:
        /*096c*/ 	.word	0x00000008
.L_47:


//--------------------- .nv.callgraph             --------------------------
	.section	.nv.callgraph,"",@"SHT_CUDA_CALLGRAPH"
	.align	4
	.sectionentsize	8
	.align		4
        /*0000*/ 	.word	0x00000000
	.align		4
        /*0004*/ 	.word	0xffffffff
	.align		4
        /*0008*/ 	.word	index@(_ZN7cutlass13device_kernelINS_4gemm6kernel13GemmUniversalIN4cute5tupleIJiiiiEEENS1_10collective13CollectiveMmaINS1_34MainloopSm90TmaGmmaWarpSpecializedILi28ENS5_IJNS4_1CILi2EEESB_NSA_ILi1EEEEEENS1_32KernelTmaWarpSpecializedPingpongEEENS5_IJNSA_ILi64EEESG_SG_EEEaNS5_IJlSC_lEEEaSI_NS4_8TiledMMAINS4_8MMA_AtomIJNS4_4SM904GMMA26MMA_64x64x32_S32S8S8_SS_TNEEEENS4_6LayoutINS5_IJSC_SC_SC_EEENS5_IJNSA_ILi0EEESR_SR_EEEEENS5_IJNS4_10UnderscoreESU_SU_EEEEENS4_23SM90_TMA_LOAD_MULTICASTENS4_14ComposedLayoutINS4_7SwizzleILi2ELi4ELi3EEENS4_18smem_ptr_flag_bitsILi8EEENSP_INS5_IJNSA_ILi8EEESG_EEENS5_IJSG_SC_EEEEEEEvNS4_8identityESX_S17_vS18_EENS_8epilogue10collective6detail29Sm90TmaWarpSpecializedAdapterINS1B_15DefaultEpilogueIaSI_SI_NS1A_6thread17LinearCombinationIaLi1EiiLNS1F_9ScaleType4KindE0ELNS_15FloatRoundStyleE2EaEENS1_15EpilogueDefaultEEEEEvvEEEEvNT_6ParamsE)
	.align		4
        /*000c*/ 	.word	index@(__assertfail)
	.align		4
        /*0010*/ 	.word	0x00000000
	.align		4
        /*0014*/ 	.word	0xfffffffe
	.align		4
        /*0018*/ 	.word	0x00000000
	.align		4
        /*001c*/ 	.word	0xfffffffd
	.align		4
        /*0020*/ 	.word	0x00000000
	.align		4
        /*0024*/ 	.word	0xfffffffc


//--------------------- .nv.constant4             --------------------------
	.section	.nv.constant4,"a",@progbits
	.align	8
	.align		8
.nv.constant4:
        /*0000*/ 	.dword	__assertfail
	.align		8
        /*0008*/ 	.dword	__unnamed_1
	.align		8
        /*0010*/ 	.dword	_ZN39_INTERNAL_7628616c_4_k_cu_8d3a9ac3_50374cuda3std3__45__cpo5beginE
	.align		8
        /*0018*/ 	.dword	_ZN39_INTERNAL_7628616c_4_k_cu_8d3a9ac3_50374cuda3std3__45__cpo3endE
	.align		8
        /*0020*/ 	.dword	_ZN39_INTERNAL_7628616c_4_k_cu_8d3a9ac3_50374cuda3std3__45__cpo6cbeginE
	.align		8
        /*0028*/ 	.dword	_ZN39_INTERNAL_7628616c_4_k_cu_8d3a9ac3_50374cuda3std3__45__cpo4cendE
	.align		8
        /*0030*/ 	.dword	_ZN39_INTERNAL_7628616c_4_k_cu_8d3a9ac3_50374cuda3std3__441_GLOBAL__N__7628616c_4_k_cu_8d3a9ac3_50376ignoreE
	.align		8
        /*0038*/ 	.dword	_ZN39_INTERNAL_7628616c_4_k_cu_8d3a9ac3_50374cuda3std3__419piecewise_constructE
	.align		8
        /*0040*/ 	.dword	_ZN39_INTERNAL_7628616c_4_k_cu_8d3a9ac3_50374cuda3std3__48in_placeE
	.align		8
        /*0048*/ 	.dword	_ZN39_INTERNAL_7628616c_4_k_cu_8d3a9ac3_50374cuda3std6ranges3__45__cpo4swapE
	.align		8
        /*0050*/ 	.dword	_ZN39_INTERNAL_7628616c_4_k_cu_8d3a9ac3_50374cuda3std6ranges3__45__cpo9iter_moveE
	.align		8
        /*0058*/ 	.dword	_ZN39_INTERNAL_7628616c_4_k_cu_8d3a9ac3_50374cute7productE
	.align		8
        /*0060*/ 	.dword	_ZN39_INTERNAL_7628616c_4_k_cu_8d3a9ac3_50374cute1_E
	.align		8
        /*0068*/ 	.dword	$str$22
	.align		8
        /*0070*/ 	.dword	$str$23


//--------------------- .text._ZN7cutlass13device_kernelINS_4gemm6kernel13GemmUniversalIN4cute5tupleIJiiiiEEENS1_10collective13CollectiveMmaINS1_34MainloopSm90TmaGmmaWarpSpecializedILi28ENS5_IJNS4_1CILi2EEESB_NSA_ILi1EEEEEENS1_32KernelTmaWarpSpecializedPingpongEEENS5_IJNSA_ILi64EEESG_SG_EEEaNS5_IJlSC_lEEEaSI_NS4_8TiledMMAINS4_8MMA_AtomIJNS4_4SM904GMMA26MMA_64x64x32_S32S8S8_SS_TNEEEENS4_6LayoutINS5_IJSC_SC_SC_EEENS5_IJNSA_ILi0EEESR_SR_EEEEENS5_IJNS4_10UnderscoreESU_SU_EEEEENS4_23SM90_TMA_LOAD_MULTICASTENS4_14ComposedLayoutINS4_7SwizzleILi2ELi4ELi3EEENS4_18smem_ptr_flag_bitsILi8EEENSP_INS5_IJNSA_ILi8EEESG_EEENS5_IJSG_SC_EEEEEEEvNS4_8identityESX_S17_vS18_EENS_8epilogue10collective6detail29Sm90TmaWarpSpecializedAdapterINS1B_15DefaultEpilogueIaSI_SI_NS1A_6thread17LinearCombinationIaLi1EiiLNS1F_9ScaleType4KindE0ELNS_15FloatRoundStyleE2EaEENS1_15EpilogueDefaultEEEEEvvEEEEvNT_6ParamsE --------------------------
	.section	.text._ZN7cutlass13device_kernelINS_4gemm6kernel13GemmUniversalIN4cute5tupleIJiiiiEEENS1_10collective13CollectiveMmaINS1_34MainloopSm90TmaGmmaWarpSpecializedILi28ENS5_IJNS4_1CILi2EEESB_NSA_ILi1EEEEEENS1_32KernelTmaWarpSpecializedPingpongEEENS5_IJNSA_ILi64EEESG_SG_EEEaNS5_IJlSC_lEEEaSI_NS4_8TiledMMAINS4_8MMA_AtomIJNS4_4SM904GMMA26MMA_64x64x32_S32S8S8_SS_TNEEEENS4_6LayoutINS5_IJSC_SC_SC_EEENS5_IJNSA_ILi0EEESR_SR_EEEEENS5_IJNS4_10UnderscoreESU_SU_EEEEENS4_23SM90_TMA_LOAD_MULTICASTENS4_14ComposedLayoutINS4_7SwizzleILi2ELi4ELi3EEENS4_18smem_ptr_flag_bitsILi8EEENSP_INS5_IJNSA_ILi8EEESG_EEENS5_IJSG_SC_EEEEEEEvNS4_8identityESX_S17_vS18_EENS_8epilogue10collective6detail29Sm90TmaWarpSpecializedAdapterINS1B_15DefaultEpilogueIaSI_SI_NS1A_6thread17LinearCombinationIaLi1EiiLNS1F_9ScaleType4KindE0ELNS_15FloatRoundStyleE2EaEENS1_15EpilogueDefaultEEEEEvvEEEEvNT_6ParamsE,"ax",@progbits
	.align	128
.text._ZN7cutlass13device_kernelINS_4gemm6kernel13GemmUniversalIN4cute5tupleIJiiiiEEENS1_10collective13CollectiveMmaINS1_34MainloopSm90TmaGmmaWarpSpecializedILi28ENS5_IJNS4_1CILi2EEESB_NSA_ILi1EEEEEENS1_32KernelTmaWarpSpecializedPingpongEEENS5_IJNSA_ILi64EEESG_SG_EEEaNS5_IJlSC_lEEEaSI_NS4_8TiledMMAINS4_8MMA_AtomIJNS4_4SM904GMMA26MMA_64x64x32_S32S8S8_SS_TNEEEENS4_6LayoutINS5_IJSC_SC_SC_EEENS5_IJNSA_ILi0EEESR_SR_EEEEENS5_IJNS4_10UnderscoreESU_SU_EEEEENS4_23SM90_TMA_LOAD_MULTICASTENS4_14ComposedLayoutINS4_7SwizzleILi2ELi4ELi3EEENS4_18smem_ptr_flag_bitsILi8EEENSP_INS5_IJNSA_ILi8EEESG_EEENS5_IJSG_SC_EEEEEEEvNS4_8identityESX_S17_vS18_EENS_8epilogue10collective6detail29Sm90TmaWarpSpecializedAdapterINS1B_15DefaultEpilogueIaSI_SI_NS1A_6thread17LinearCombinationIaLi1EiiLNS1F_9ScaleType4KindE0ELNS_15FloatRoundStyleE2EaEENS1_15EpilogueDefaultEEEEEvvEEEEvNT_6ParamsE:
        .type           _ZN7cutlass13device_kernelINS_4gemm6kernel13GemmUniversalIN4cute5tupleIJiiiiEEENS1_10collective13CollectiveMmaINS1_34MainloopSm90TmaGmmaWarpSpecializedILi28ENS5_IJNS4_1CILi2EEESB_NSA_ILi1EEEEEENS1_32KernelTmaWarpSpecializedPingpongEEENS5_IJNSA_ILi64EEESG_SG_EEEaNS5_IJlSC_lEEEaSI_NS4_8TiledMMAINS4_8MMA_AtomIJNS4_4SM904GMMA26MMA_64x64x32_S32S8S8_SS_TNEEEENS4_6LayoutINS5_IJSC_SC_SC_EEENS5_IJNSA_ILi0EEESR_SR_EEEEENS5_IJNS4_10UnderscoreESU_SU_EEEEENS4_23SM90_TMA_LOAD_MULTICASTENS4_14ComposedLayoutINS4_7SwizzleILi2ELi4ELi3EEENS4_18smem_ptr_flag_bitsILi8EEENSP_INS5_IJNSA_ILi8EEESG_EEENS5_IJSG_SC_EEEEEEEvNS4_8identityESX_S17_vS18_EENS_8epilogue10collective6detail29Sm90TmaWarpSpecializedAdapterINS1B_15DefaultEpilogueIaSI_SI_NS1A_6thread17LinearCombinationIaLi1EiiLNS1F_9ScaleType4KindE0ELNS_15FloatRoundStyleE2EaEENS1_15EpilogueDefaultEEEEEvvEEEEvNT_6ParamsE,@function
        .size           _ZN7cutlass13device_kernelINS_4gemm6kernel13GemmUniversalIN4cute5tupleIJiiiiEEENS1_10collective13CollectiveMmaINS1_34MainloopSm90TmaGmmaWarpSpecializedILi28ENS5_IJNS4_1CILi2EEESB_NSA_ILi1EEEEEENS1_32KernelTmaWarpSpecializedPingpongEEENS5_IJNSA_ILi64EEESG_SG_EEEaNS5_IJlSC_lEEEaSI_NS4_8TiledMMAINS4_8MMA_AtomIJNS4_4SM904GMMA26MMA_64x64x32_S32S8S8_SS_TNEEEENS4_6LayoutINS5_IJSC_SC_SC_EEENS5_IJNSA_ILi0EEESR_SR_EEEEENS5_IJNS4_10UnderscoreESU_SU_EEEEENS4_23SM90_TMA_LOAD_MULTICASTENS4_14ComposedLayoutINS4_7SwizzleILi2ELi4ELi3EEENS4_18smem_ptr_flag_bitsILi8EEENSP_INS5_IJNSA_ILi8EEESG_EEENS5_IJSG_SC_EEEEEEEvNS4_8identityESX_S17_vS18_EENS_8epilogue10collective6detail29Sm90TmaWarpSpecializedAdapterINS1B_15DefaultEpilogueIaSI_SI_NS1A_6thread17LinearCombinationIaLi1EiiLNS1F_9ScaleType4KindE0ELNS_15FloatRoundStyleE2EaEENS1_15EpilogueDefaultEEEEEvvEEEEvNT_6ParamsE,(.L_x_190 - _ZN7cutlass13device_kernelINS_4gemm6kernel13GemmUniversalIN4cute5tupleIJiiiiEEENS1_10collective13CollectiveMmaINS1_34MainloopSm90TmaGmmaWarpSpecializedILi28ENS5_IJNS4_1CILi2EEESB_NSA_ILi1EEEEEENS1_32KernelTmaWarpSpecializedPingpongEEENS5_IJNSA_ILi64EEESG_SG_EEEaNS5_IJlSC_lEEEaSI_NS4_8TiledMMAINS4_8MMA_AtomIJNS4_4SM904GMMA26MMA_64x64x32_S32S8S8_SS_TNEEEENS4_6LayoutINS5_IJSC_SC_SC_EEENS5_IJNSA_ILi0EEESR_SR_EEEEENS5_IJNS4_10UnderscoreESU_SU_EEEEENS4_23SM90_TMA_LOAD_MULTICASTENS4_14ComposedLayoutINS4_7SwizzleILi2ELi4ELi3EEENS4_18smem_ptr_flag_bitsILi8EEENSP_INS5_IJNSA_ILi8EEESG_EEENS5_IJSG_SC_EEEEEEEvNS4_8identityESX_S17_vS18_EENS_8epilogue10collective6detail29Sm90TmaWarpSpecializedAdapterINS1B_15DefaultEpilogueIaSI_SI_NS1A_6thread17LinearCombinationIaLi1EiiLNS1F_9ScaleType4KindE0ELNS_15FloatRoundStyleE2EaEENS1_15EpilogueDefaultEEEEEvvEEEEvNT_6ParamsE)
        .other          _ZN7cutlass13device_kernelINS_4gemm6kernel13GemmUniversalIN4cute5tupleIJiiiiEEENS1_10collective13CollectiveMmaINS1_34MainloopSm90TmaGmmaWarpSpecializedILi28ENS5_IJNS4_1CILi2EEESB_NSA_ILi1EEEEEENS1_32KernelTmaWarpSpecializedPingpongEEENS5_IJNSA_ILi64EEESG_SG_EEEaNS5_IJlSC_lEEEaSI_NS4_8TiledMMAINS4_8MMA_AtomIJNS4_4SM904GMMA26MMA_64x64x32_S32S8S8_SS_TNEEEENS4_6LayoutINS5_IJSC_SC_SC_EEENS5_IJNSA_ILi0EEESR_SR_EEEEENS5_IJNS4_10UnderscoreESU_SU_EEEEENS4_23SM90_TMA_LOAD_MULTICASTENS4_14ComposedLayoutINS4_7SwizzleILi2ELi4ELi3EEENS4_18smem_ptr_flag_bitsILi8EEENSP_INS5_IJNSA_ILi8EEESG_EEENS5_IJSG_SC_EEEEEEEvNS4_8identityESX_S17_vS18_EENS_8epilogue10collective6detail29Sm90TmaWarpSpecializedAdapterINS1B_15DefaultEpilogueIaSI_SI_NS1A_6thread17LinearCombinationIaLi1EiiLNS1F_9ScaleType4KindE0ELNS_15FloatRoundStyleE2EaEENS1_15EpilogueDefaultEEEEEvvEEEEvNT_6ParamsE,@"STO_CUDA_ENTRY STV_DEFAULT"
_ZN7cutlass13device_kernelINS_4gemm6kernel13GemmUniversalIN4cute5tupleIJiiiiEEENS1_10collective13CollectiveMmaINS1_34MainloopSm90TmaGmmaWarpSpecializedILi28ENS5_IJNS4_1CILi2EEESB_NSA_ILi1EEEEEENS1_32KernelTmaWarpSpecializedPingpongEEENS5_IJNSA_ILi64EEESG_SG_EEEaNS5_IJlSC_lEEEaSI_NS4_8TiledMMAINS4_8MMA_AtomIJNS4_4SM904GMMA26MMA_64x64x32_S32S8S8_SS_TNEEEENS4_6LayoutINS5_IJSC_SC_SC_EEENS5_IJNSA_ILi0EEESR_SR_EEEEENS5_IJNS4_10UnderscoreESU_SU_EEEEENS4_23SM90_TMA_LOAD_MULTICASTENS4_14ComposedLayoutINS4_7SwizzleILi2ELi4ELi3EEENS4_18smem_ptr_flag_bitsILi8EEENSP_INS5_IJNSA_ILi8EEESG_EEENS5_IJSG_SC_EEEEEEEvNS4_8identityESX_S17_vS18_EENS_8epilogue10collective6detail29Sm90TmaWarpSpecializedAdapterINS1B_15DefaultEpilogueIaSI_SI_NS1A_6thread17LinearCombinationIaLi1EiiLNS1F_9ScaleType4KindE0ELNS_15FloatRoundStyleE2EaEENS1_15EpilogueDefaultEEEEEvvEEEEvNT_6ParamsE:
[----:B------:R-:W0:Y:S02]  /*0000*/  LDC R1, c[0x0][0x28] ;  /* 0x00000a00ff017b82 */ /* 0x000e240000000800 */
[----:B0-----:R-:W-:Y:S01]  /*0010*/  VIADD R1, R1, 0xfffffff8 ;  /* 0xfffffff801017836 */ /* 0x001fe20000000000 */
[----:B------:R-:W0:Y:S01]  /*0020*/  S2R R4, SR_TID.X ;  /* 0x0000000000047919 */ /* 0x000e220000002100 */
[----:B------:R-:W-:Y:S01]  /*0030*/  ELECT P0, URZ, PT ;  /* 0x00000000003f782f */ /* 0x000fe20003800000 */
[----:B------:R-:W-:Y:S01]  /*0040*/  BSSY B0, `(.L_x_0) ;  /* 0x000000f000007945 */ /* 0x000fe20003800000 */
[--C-:B0-----:R-:W-:Y:S02]  /*0050*/  SHF.R.U32.HI R2, RZ, 0x5, R4.reuse ;  /* 0x00000005ff027819 */ /* 0x101fe40000011604 */
[----:B------:R-:W-:-:S03]  /*0060*/  SHF.R.U32.HI R7, RZ, 0x7, R4 ;  /* 0x00000007ff077819 */ /* 0x000fc60000011604 */
[----:B------:R-:W0:Y:S04]  /*0070*/  SHFL.IDX PT, R5, R2, RZ, 0x1f ;  /* 0x00001fff02057589 */ /* 0x000e2800000e0000 */
[----:B------:R1:W2:Y:S01]  /*0080*/  SHFL.IDX PT, R10, R7, RZ, 0x1f ;  /* 0x00001fff070a7589 */ /* 0x0002a200000e0000 */
[----:B0-----:R-:W-:-:S13]  /*0090*/  ISETP.NE.OR P0, PT, R5, RZ, !P0 ;  /* 0x000000ff0500720c */ /* 0x001fda0004705670 */
[----:B-12---:R-:W-:Y:S05]  /*00a0*/  @P0 BRA `(.L_x_1) ;  /* 0x0000000000200947 */ /* 0x006fea0003800000 */
[----:B------:R-:W-:Y:S02]  /*00b0*/  ULDC.64 UR4, c[0x0][0x198] ;  /* 0x0000660000047ab9 */ /* 0x000fe40000000a00 */
[----:B------:R-:W-:Y:S02]  /*00c0*/  UIADD3 UR6, UP0, UR4, 0xf0, URZ ;  /* 0x000000f004067890 */ /* 0x000fe4000ff1e03f */
[----:B------:R-:W-:Y:S02]  /*00d0*/  UIADD3 UR4, UP1, UR4, 0x1f0, URZ ;  /* 0x000001f004047890 */ /* 0x000fe4000ff3e03f */
[----:B------:R-:W-:Y:S02]  /*00e0*/  UIADD3.X UR7, URZ, UR5, URZ, UP0, !UPT ;  /* 0x000000053f077290 */ /* 0x000fe400087fe43f */
[----:B------:R-:W-:-:S07]  /*00f0*/  UIADD3.X UR5, URZ, UR5, URZ, UP1, !UPT ;  /* 0x000000053f057290 */ /* 0x000fce0008ffe43f */
[----:B------:R0:W-:Y:S02]  /*0100*/  UTMACCTL.PF [UR6] ;  /* 0x00000000060079b9 */ /* 0x0001e40008040000 */
[----:B------:R0:W-:Y:S02]  /*0110*/  UTMACCTL.PF [UR4] ;  /* 0x00000000040079b9 */ /* 0x0001e40008040000 */
[----:B0-----:R-:W-:Y:S01]  /*0120*/  NOP ;  /* 0x0000000000007918 */ /* 0x001fe20000000000 */
.L_x_1:
[----:B------:R-:W-:Y:S05]  /*0130*/  BSYNC B0 ;  /* 0x0000000000007941 */ /* 0x000fea0003800000 */
.L_x_0:
[----:B------:R-:W0:Y:S01]  /*0140*/  SHFL.IDX PT, R8, R2, RZ, 0x1f ;  /* 0x00001fff02087589 */ /* 0x000e2200000e0000 */
[----:B------:R-:W-:-:S04]  /*0150*/  SHF.R.S32.HI R3, RZ, 0x1f, R4 ;  /* 0x0000001fff037819 */ /* 0x000fc80000011404 */
[----:B------:R-:W-:Y:S02]  /*0160*/  LEA.HI R3, R3, R4, RZ, 0x7 ;  /* 0x0000000403037211 */ /* 0x000fe400078f38ff */
[----:B0-----:R-:W-:-:S13]  /*0170*/  ISETP.NE.AND P0, PT, R8, RZ, PT ;  /* 0x000000ff0800720c */ /* 0x001fda0003f05270 */
[----:B------:R-:W-:Y:S05]  /*0180*/  @P0 BRA `(.L_x_2) ;  /* 0x0000000400240947 */ /* 0x000fea0003800000 */
[----:B------:R-:W-:Y:S01]  /*0190*/  ELECT P0, URZ, PT ;  /* 0x00000000003f782f */ /* 0x000fe20003800000 */
[----:B------:R-:W-:-:S12]  /*01a0*/  BSSY B0, `(.L_x_2) ;  /* 0x0000047000007945 */ /* 0x000fd80003800000 */
[----:B------:R-:W-:Y:S05]  /*01b0*/  @!P0 BRA `(.L_x_3) ;  /* 0x0000000400148947 */ /* 0x000fea0003800000 */
[----:B------:R-:W0:Y:S01]  /*01c0*/  S2UR UR8, SR_CgaCtaId ;  /* 0x00000000000879c3 */ /* 0x000e220000008800 */
[----:B------:R-:W-:Y:S01]  /*01d0*/  UMOV UR4, 0x400 ;  /* 0x0000040000047882 */ /* 0x000fe20000000000 */
[----:B------:R-:W-:Y:S01]  /*01e0*/  UMOV UR5, 0x1 ;  /* 0x0000000100057882 */ /* 0x000fe20000000000 */
[----:B------:R-:W-:Y:S02]  /*01f0*/  UMOV UR6, 0x3 ;  /* 0x0000000300067882 */ /* 0x000fe40000000000 */
[----:B------:R-:W-:-:S04]  /*0200*/  UIADD3 UR6, -UR6, 0x100000, URZ ;  /* 0x0010000006067890 */ /* 0x000fc8000fffe13f */
[----:B------:R-:W-:Y:S02]  /*0210*/  USHF.L.U32 UR7, UR6, 0xb, URZ ;  /* 0x0000000b06077899 */ /* 0x000fe4000800063f */
[----:B------:R-:W-:Y:S02]  /*0220*/  USHF.L.U32 UR6, UR6, 0x1, URZ ;  /* 0x0000000106067899 */ /* 0x000fe4000800063f */
[----:B0-----:R-:W-:Y:S02]  /*0230*/  ULEA UR8, UR8, UR4, 0x18 ;  /* 0x0000000408087291 */ /* 0x001fe4000f8ec03f */
[----:B------:R-:W-:-:S04]  /*0240*/  UIADD3 UR4, -UR5, 0x100000, URZ ;  /* 0x0010000005047890 */ /* 0x000fc8000fffe13f */
[----:B------:R-:W-:Y:S02]  /*0250*/  USHF.L.U32 UR5, UR4, 0xb, URZ ;  /* 0x0000000b04057899 */ /* 0x000fe4000800063f */
[----:B------:R-:W-:Y:S01]  /*0260*/  USHF.L.U32 UR4, UR4, 0x1, URZ ;  /* 0x0000000104047899 */ /* 0x000fe2000800063f */
[----:B------:R-:W0:Y:S11]  /*0270*/  FENCE.VIEW.ASYNC.S ;  /* 0x00000000000073c6 */ /* 0x000e360000000000 */
[----:B0-----:R0:W1:Y:S01]  /*0280*/  SYNCS.EXCH.64 URZ, [UR8], UR4 ;  /* 0x00000004083f75b2 */ /* 0x0010620008000100 */
[----:B------:R0:W2:Y:S01]  /*0290*/  SYNCS.EXCH.64 URZ, [UR8+0xe0], UR6 ;  /* 0x0000e006083f75b2 */ /* 0x0000a20008000100 */
[----:B------:R0:W3:Y:S01]  /*02a0*/  SYNCS.EXCH.64 URZ, [UR8+0x8], UR4 ;  /* 0x00000804083f75b2 */ /* 0x0000e20008000100 */
[----:B------:R0:W4:Y:S01]  /*02b0*/  SYNCS.EXCH.64 URZ, [UR8+0xe8], UR6 ;  /* 0x0000e806083f75b2 */ /* 0x0001220008000100 */
[----:B------:R0:W0:Y:S01]  /*02c0*/  SYNCS.EXCH.64 URZ, [UR8+0x10], UR4 ;  /* 0x00001004083f75b2 */ /* 0x0000220008000100 */
        /* <DEDUP_REMOVED lines=51> */
[----:B-1234-:R-:W-:Y:S01]  /*0600*/  NOP ;  /* 0x0000000000007918 */ /* 0x01efe20000000000 */
.L_x_3:
[----:B0-----:R-:W-:Y:S05]  /*0610*/  BSYNC B0 ;  /* 0x0000000000007941 */ /* 0x001fea0003800000 */
.L_x_2:
[----:B------:R-:W0:Y:S01]  /*0620*/  SHFL.IDX PT, R13, R2, RZ, 0x1f ;  /* 0x00001fff020d7589 */ /* 0x000e2200000e0000 */
[----:B------:R-:W1:Y:S01]  /*0630*/  S2UR UR12, SR_CTAID.X ;  /* 0x00000000000c79c3 */ /* 0x000e620000002500 */
[----:B------:R-:W-:Y:S02]  /*0640*/  LOP3.LUT R3, R3, 0xffffff80, RZ, 0xc0, !PT ;  /* 0xffffff8003037812 */ /* 0x000fe400078ec0ff */
[----:B------:R-:W-:Y:S01]  /*0650*/  ELECT P0, URZ, PT ;  /* 0x00000000003f782f */ /* 0x000fe20003800000 */
[----:B------:R2:W3:Y:S01]  /*0660*/  SHFL.IDX PT, R12, R2, RZ, 0x1f ;  /* 0x00001fff020c7589 */ /* 0x0004e200000e0000 */
[----:B------:R-:W-:Y:S01]  /*0670*/  ELECT P1, URZ, PT ;  /* 0x00000000003f782f */ /* 0x000fe20003820000 */
[----:B------:R-:W-:Y:S01]  /*0680*/  NOP ;  /* 0x0000000000007918 */ /* 0x000fe20000000000 */
[----:B------:R-:W-:Y:S01]  /*0690*/  IMAD.IADD R3, R4, 0x1, -R3 ;  /* 0x0000000104037824 */ /* 0x000fe200078e0a03 */
[----:B------:R-:W4:Y:S01]  /*06a0*/  S2R R6, SR_CTAID.Y ;  /* 0x0000000000067919 */ /* 0x000f220000002600 */
[----:B------:R-:W-:Y:S01]  /*06b0*/  ULDC UR4, c[0x0][0x150] ;  /* 0x0000540000047ab9 */ /* 0x000fe20000000800 */
[----:B------:R-:W5:Y:S01]  /*06c0*/  LDC R14, c[0x0][0x144] ;  /* 0x00005100ff0e7b82 */ /* 0x000f620000000800 */
[----:B------:R-:W-:Y:S01]  /*06d0*/  UMOV UR11, 0x80 ;  /* 0x00000080000b7882 */ /* 0x000fe20000000000 */
[----:B------:R-:W-:Y:S01]  /*06e0*/  SHF.R.S32.HI R0, RZ, 0x1f, R3 ;  /* 0x0000001fff007819 */ /* 0x000fe20000011403 */
[----:B------:R-:W-:Y:S01]  /*06f0*/  NOP ;  /* 0x0000000000007918 */ /* 0x000fe20000000000 */
[C---:B------:R-:W-:Y:S01]  /*0700*/  VIADD R35, R10.reuse, 0xffffffff ;  /* 0xffffffff0a237836 */ /* 0x040fe20000000000 */
[----:B------:R-:W-:Y:S01]  /*0710*/  ISETP.NE.AND P4, PT, R10, RZ, PT ;  /* 0x000000ff0a00720c */ /* 0x000fe20003f85270 */
[----:B------:R-:W-:Y:S01]  /*0720*/  IMAD.MOV.U32 R57, RZ, RZ, 0x1 ;  /* 0x00000001ff397424 */ /* 0x000fe200078e00ff */
[----:B------:R-:W-:Y:S01]  /*0730*/  LEA.HI R9, R0, R3, RZ, 0x3 ;  /* 0x0000000300097211 */ /* 0x000fe200078f18ff */
[----:B------:R-:W5:Y:S01]  /*0740*/  LDC R15, c[0x0][0x140] ;  /* 0x00005000ff0f7b82 */ /* 0x000f620000000800 */
[----:B------:R-:W-:-:S02]  /*0750*/  ISETP.GE.U32.AND P6, PT, R35, 0x2, PT ;  /* 0x000000022300780c */ /* 0x000fc40003fc6070 */
[--C-:B------:R-:W-:Y:S02]  /*0760*/  SHF.R.S32.HI R11, RZ, 0x3, R9.reuse ;  /* 0x00000003ff0b7819 */ /* 0x100fe40000011409 */
[----:B--2---:R-:W-:Y:S02]  /*0770*/  SHF.R.S32.HI R2, RZ, 0x1f, R9 ;  /* 0x0000001fff027819 */ /* 0x004fe40000011409 */
[----:B------:R-:W-:Y:S01]  /*0780*/  SHF.R.S32.HI R9, RZ, 0x1f, R8 ;  /* 0x0000001fff097819 */ /* 0x000fe20000011408 */
[----:B------:R-:W2:Y:S01]  /*0790*/  LDC R25, c[0x0][0x148] ;  /* 0x00005200ff197b82 */ /* 0x000ea20000000800 */
[----:B0-----:R-:W-:Y:S02]  /*07a0*/  ISETP.NE.OR P0, PT, R13, RZ, !P0 ;  /* 0x000000ff0d00720c */ /* 0x001fe40004705670 */
[----:B-1----:R-:W-:Y:S02]  /*07b0*/  I2FP.F32.U32 R13, UR12 ;  /* 0x0000000c000d7c45 */ /* 0x002fe40008201000 */
[----:B------:R-:W-:-:S02]  /*07c0*/  LEA.HI R2, R2, R11, RZ, 0x2 ;  /* 0x0000000b02027211 */ /* 0x000fc400078f10ff */
[----:B------:R-:W-:Y:S01]  /*07d0*/  LEA.HI R9, R9, R8, RZ, 0x2 ;  /* 0x0000000809097211 */ /* 0x000fe200078f10ff */
[----:B------:R-:W-:Y:S01]  /*07e0*/  FMUL R13, R13, UR4 ;  /* 0x000000040d0d7c20 */ /* 0x000fe20008400000 */
[----:B---3--:R-:W-:Y:S01]  /*07f0*/  ISETP.NE.OR P1, PT, R12, RZ, !P1 ;  /* 0x000000ff0c00720c */ /* 0x008fe20004f25670 */
[----:B------:R-:W-:Y:S01]  /*0800*/  ULDC UR4, c[0x0][0x154] ;  /* 0x0000550000047ab9 */ /* 0x000fe20000000800 */
[----:B------:R-:W-:Y:S02]  /*0810*/  LOP3.LUT R12, R2, 0xfffffffc, RZ, 0xc0, !PT ;  /* 0xfffffffc020c7812 */ /* 0x000fe400078ec0ff */
[----:B------:R-:W-:Y:S01]  /*0820*/  LOP3.LUT R9, R9, 0x3ffffffc, RZ, 0xc0, !PT ;  /* 0x3ffffffc09097812 */ /* 0x000fe200078ec0ff */
[----:B------:R-:W0:Y:S01]  /*0830*/  F2I.U32.TRUNC.NTZ R13, R13 ;  /* 0x0000000d000d7305 */ /* 0x000e22000020f000 */
[----:B------:R-:W-:Y:S01]  /*0840*/  SHF.R.S32.HI R2, RZ, 0x1f, R5 ;  /* 0x0000001fff027819 */ /* 0x000fe20000011405 */
[----:B------:R-:W-:Y:S01]  /*0850*/  IMAD.IADD R12, R11, 0x1, -R12 ;  /* 0x000000010b0c7824 */ /* 0x000fe200078e0a0c */
[----:B------:R-:W-:Y:S01]  /*0860*/  VOTEU.ALL UP1, P0 ;  /* 0x00000000003f7886 */ /* 0x000fe20000020000 */
[----:B------:R-:W-:Y:S01]  /*0870*/  IMAD.IADD R9, R8, 0x1, -R9 ;  /* 0x0000000108097824 */ /* 0x000fe200078e0a09 */
[----:B------:R-:W-:Y:S01]  /*0880*/  LEA.HI R2, R2, R5, RZ, 0x2 ;  /* 0x0000000502027211 */ /* 0x000fe200078f10ff */
[----:B------:R-:W-:Y:S01]  /*0890*/  VOTEU.ALL UP0, P0 ;  /* 0x00000000003f7886 */ /* 0x000fe20000000000 */
[----:B----4-:R-:W-:Y:S01]  /*08a0*/  I2FP.F32.U32 R8, R6 ;  /* 0x0000000600087245 */ /* 0x010fe20000201000 */
[----:B------:R-:W-:Y:S01]  /*08b0*/  IMAD R9, R9, 0x4, R12 ;  /* 0x0000000409097824 */ /* 0x000fe200078e020c */
[----:B------:R-:W-:Y:S01]  /*08c0*/  LOP3.LUT R2, R2, 0xfffffffc, RZ, 0xc0, !PT ;  /* 0xfffffffc02027812 */ /* 0x000fe200078ec0ff */
[----:B------:R-:W-:Y:S01]  /*08d0*/  VOTEU.ALL UP2, P1 ;  /* 0x00000000003f7886 */ /* 0x000fe20000840000 */
[----:B------:R-:W1:Y:S01]  /*08e0*/  @!UP1 S2UR UR7, SR_CgaCtaId ;  /* 0x00000000000799c3 */ /* 0x000e620000008800 */
[----:B------:R-:W-:Y:S01]  /*08f0*/  FMUL R8, R8, UR4 ;  /* 0x0000000408087c20 */ /* 0x000fe20008400000 */
[----:B------:R-:W-:Y:S01]  /*0900*/  IMAD.SHL.U32 R56, R9, 0x4, RZ ;  /* 0x0000000409387824 */ /* 0x000fe200078e00ff */
[----:B------:R-:W-:Y:S01]  /*0910*/  UMOV UR4, 0x20 ;  /* 0x0000002000047882 */ /* 0x000fe20000000000 */
[----:B------:R-:W-:Y:S01]  /*0920*/  IMAD.IADD R5, R5, 0x1, -R2 ;  /* 0x0000000105057824 */ /* 0x000fe200078e0a02 */
[----:B------:R-:W-:Y:S01]  /*0930*/  LEA.HI R2, R9, R9, RZ, 0x1 ;  /* 0x0000000909027211 */ /* 0x000fe200078f08ff */
[----:B0-----:R-:W-:Y:S01]  /*0940*/  IMAD.MOV R13, RZ, RZ, -R13 ;  /* 0x000000ffff0d7224 */ /* 0x001fe200078e0a0d */
[----:B------:R-:W0:Y:S01]  /*0950*/  F2I.U32.TRUNC.NTZ R8, R8 ;  /* 0x0000000800087305 */ /* 0x000e22000020f000 */
[----:B------:R-:W3:Y:S01]  /*0960*/  @!UP2 S2UR UR10, SR_CgaCtaId ;  /* 0x00000000000aa9c3 */ /* 0x000ee20000008800 */
[----:B------:R-:W-:Y:S01]  /*0970*/  LOP3.LUT R2, R2, 0xfffffffe, RZ, 0xc0, !PT ;  /* 0xfffffffe02027812 */ /* 0x000fe200078ec0ff */
[----:B-----5:R-:W-:Y:S01]  /*0980*/  IMAD R21, R14, R13, UR12 ;  /* 0x0000000c0e157e24 */ /* 0x020fe2000f8e020d */
[----:B------:R-:W-:Y:S01]  /*0990*/  @!UP1 UMOV UR6, 0x400 ;  /* 0x0000040000069882 */ /* 0x000fe20000000000 */
[----:B------:R-:W-:-:S04]  /*09a0*/  @!UP1 UIADD3 UR4, -UR4, 0x100000, URZ ;  /* 0x0010000004049890 */ /* 0x000fc8000fffe13f */
[----:B------:R-:W-:Y:S02]  /*09b0*/  @!UP1 USHF.L.U32 UR5, UR4, 0xb, URZ ;  /* 0x0000000b04059899 */ /* 0x000fe4000800063f */
[----:B------:R-:W-:Y:S01]  /*09c0*/  @!UP1 USHF.L.U32 UR4, UR4, 0x1, URZ ;  /* 0x0000000104049899 */ /* 0x000fe2000800063f */
[C---:B------:R-:W-:Y:S01]  /*09d0*/  LOP3.LUT R56, R9.reuse, 0xc, R56, 0x78, !PT ;  /* 0x0000000c09387812 */ /* 0x040fe200078e7838 */
[----:B------:R-:W-:Y:S01]  /*09e0*/  IMAD.IADD R2, R9, 0x1, -R2 ;  /* 0x0000000109027824 */ /* 0x000fe200078e0a02 */
[----:B------:R-:W-:Y:S01]  /*09f0*/  @!UP2 UMOV UR9, 0x400 ;  /* 0x000004000009a882 */ /* 0x000fe20000000000 */
[----:B------:R-:W-:Y:S01]  /*0a00*/  VOTEU.ALL UP3, P1 ;  /* 0x00000000003f7886 */ /* 0x000fe20000860000 */
[----:B------:R-:W-:Y:S01]  /*0a10*/  VOTEU.ALL UP4, P1 ;  /* 0x00000000003f7886 */ /* 0x000fe20000880000 */
[----:B------:R-:W-:Y:S01]  /*0a20*/  VOTEU.ALL UP5, P1 ;  /* 0x00000000003f7886 */ /* 0x000fe200008a0000 */
[----:B------:R-:W-:Y:S01]  /*0a30*/  ISETP.NE.AND P3, PT, R2, R21, PT ;  /* 0x000000150200720c */ /* 0x000fe20003f65270 */
[----:B------:R4:W4:Y:S01]  /*0a40*/  SHFL.IDX PT, R14, R7, RZ, 0x1f ;  /* 0x00001fff070e7589 */ /* 0x00092200000e0000 */
[----:B------:R-:W-:Y:S01]  /*0a50*/  ISETP.EQ.U32.AND P2, PT, R15, 0x1, PT ;  /* 0x000000010f00780c */ /* 0x000fe20003f42070 */
[----:B0-----:R-:W-:Y:S01]  /*0a60*/  IMAD.MOV R20, RZ, RZ, -R8 ;  /* 0x000000ffff147224 */ /* 0x001fe200078e0a08 */
[----:B-1----:R-:W-:-:S02]  /*0a70*/  @!UP1 ULEA UR8, UR7, UR6, 0x18 ;  /* 0x0000000607089291 */ /* 0x002fc4000f8ec03f */
[----:B------:R-:W-:-:S04]  /*0a80*/  @!UP2 UIADD3 UR6, -UR11, 0x100000, URZ ;  /* 0x001000000b06a890 */ /* 0x000fc8000fffe13f */
[----:B------:R-:W-:Y:S02]  /*0a90*/  @!UP2 USHF.L.U32 UR7, UR6, 0xb, URZ ;  /* 0x0000000b0607a899 */ /* 0x000fe4000800063f */
[----:B------:R-:W-:Y:S01]  /*0aa0*/  @!UP2 USHF.L.U32 UR6, UR6, 0x1, URZ ;  /* 0x000000010606a899 */ /* 0x000fe2000800063f */
[----:B--2---:R-:W-:Y:S01]  /*0ab0*/  IMAD R9, R25, R20, R6 ;  /* 0x0000001419097224 */ /* 0x004fe200078e0206 */
[----:B------:R-:W-:Y:S01]  /*0ac0*/  VOTEU.ALL UP1, P0 ;  /* 0x00000000003f7886 */ /* 0x000fe20000020000 */
[----:B------:R-:W-:Y:S01]  /*0ad0*/  LOP3.LUT P0, RZ, R3, 0x7, RZ, 0xc0, !PT ;  /* 0x0000000703ff7812 */ /* 0x000fe2000780c0ff */
[----:B---3--:R-:W-:Y:S01]  /*0ae0*/  @!UP2 ULEA UR9, UR10, UR9, 0x18 ;  /* 0x000000090a09a291 */ /* 0x008fe2000f8ec03f */
[----:B------:R-:W-:Y:S01]  /*0af0*/  @P3 LEA.HI R2, R56, R56, RZ, 0x1 ;  /* 0x0000003838023211 */ /* 0x000fe200078f08ff */
[----:B------:R-:W-:Y:S01]  /*0b00*/  VOTEU.ALL UP2, P1 ;  /* 0x00000000003f7886 */ /* 0x000fe20000840000 */
[----:B------:R-:W-:Y:S01]  /*0b10*/  ISETP.NE.AND P1, PT, R5, 0x3, PT ;  /* 0x000000030500780c */ /* 0x000fe20003f25270 */
[----:B------:R-:W0:Y:S02]  /*0b20*/  FENCE.VIEW.ASYNC.S ;  /* 0x00000000000073c6 */ /* 0x000e240000000000 */
[----:B0-----:R0:W1:Y:S01]  /*0b30*/  @!UP0 SYNCS.EXCH.64 URZ, [UR8+0x1f0], UR4 ;  /* 0x0001f004083f85b2 */ /* 0x0010620008000100 */
[----:B------:R-:W-:-:S02]  /*0b40*/  @P3 SHF.R.S32.HI R2, RZ, 0x1, R2 ;  /* 0x00000001ff023819 */ /* 0x000fc40000011402 */
[----:B------:R-:W-:Y:S02]  /*0b50*/  ISETP.EQ.OR P1, PT, R5, RZ, !P1 ;  /* 0x000000ff0500720c */ /* 0x000fe40004f22670 */
[----:B------:R-:W-:Y:S02]  /*0b60*/  @P3 ISETP.NE.AND P5, PT, R2, R9, PT ;  /* 0x000000090200320c */ /* 0x000fe40003fa5270 */
[----:B------:R-:W-:Y:S02]  /*0b70*/  ISETP.LT.U32.AND P0, PT, R56, 0x4, !P0 ;  /* 0x000000043800780c */ /* 0x000fe40004701070 */
[----:B------:R-:W-:Y:S02]  /*0b80*/  ISETP.EQ.AND P1, PT, R10, RZ, P1 ;  /* 0x000000ff0a00720c */ /* 0x000fe40000f22270 */
[----:B------:R-:W-:Y:S02]  /*0b90*/  SEL R2, RZ, 0x1, !P0 ;  /* 0x00000001ff027807 */ /* 0x000fe40004000000 */
[----:B------:R-:W-:-:S02]  /*0ba0*/  @P3 SEL R57, RZ, 0x1, P5 ;  /* 0x00000001ff393807 */ /* 0x000fc40002800000 */
[----:B------:R-:W-:Y:S01]  /*0bb0*/  SEL R16, RZ, 0x1, !P1 ;  /* 0x00000001ff107807 */ /* 0x000fe20004800000 */
[----:B------:R0:W2:Y:S01]  /*0bc0*/  @!UP1 SYNCS.EXCH.64 URZ, [UR8+0x1f8], UR4 ;  /* 0x0001f804083f95b2 */ /* 0x0000a20008000100 */
[----:B------:R-:W-:Y:S01]  /*0bd0*/  NOP ;  /* 0x0000000000007918 */ /* 0x000fe20000000000 */
[----:B------:R-:W-:Y:S02]  /*0be0*/  LOP3.LUT R57, R57, R2, RZ, 0xc0, !PT ;  /* 0x0000000239397212 */ /* 0x000fe400078ec0ff */
[----:B------:R-:W-:Y:S01]  /*0bf0*/  SEL R16, R16, 0x2, P6 ;  /* 0x0000000210107807 */ /* 0x000fe20003000000 */
[----:B------:R0:W3:Y:S01]  /*0c00*/  @!UP2 SYNCS.EXCH.64 URZ, [UR9+0x1d0], UR6 ;  /* 0x0001d006093fa5b2 */ /* 0x0000e20008000100 */
[----:B------:R0:W0:Y:S01]  /*0c10*/  @!UP3 SYNCS.EXCH.64 URZ, [UR9+0x1d8], UR6 ;  /* 0x0001d806093fb5b2 */ /* 0x0000220008000100 */
[----:B------:R0:W0:Y:S01]  /*0c20*/  @!UP4 SYNCS.EXCH.64 URZ, [UR9+0x1e0], UR6 ;  /* 0x0001e006093fc5b2 */ /* 0x0000220008000100 */
[----:B------:R0:W0:Y:S01]  /*0c30*/  @!UP5 SYNCS.EXCH.64 URZ, [UR9+0x1e8], UR6 ;  /* 0x0001e806093fd5b2 */ /* 0x0000220008000100 */
[----:B------:R-:W-:Y:S01]  /*0c40*/  NOP ;  /* 0x0000000000007918 */ /* 0x000fe20000000000 */
[----:B-1--4-:R-:W-:Y:S05]  /*0c50*/  @!P2 BRA `(.L_x_4) ;  /* 0x000000000008a947 */ /* 0x012fea0003800000 */
[----:B0-23--:R-:W-:Y:S01]  /*0c60*/  UCGABAR_ARV ;  /* 0x00000000000079c7 */ /* 0x00dfe20008000000 */
[----:B------:R-:W-:Y:S05]  /*0c70*/  BRA `(.L_x_5) ;  /* 0x0000000000047947 */ /* 0x000fea0003800000 */
.L_x_4:
[----:B0-23--:R-:W-:Y:S01]  /*0c80*/  NOP ;  /* 0x0000000000007918 */ /* 0x00dfe20000000000 */
.L_x_5:
[----:B------:R-:W-:Y:S01]  /*0c90*/  ULDC.64 UR4, c[0x0][0x598] ;  /* 0x0001660000047ab9 */ /* 0x000fe20000000a00 */
[----:B------:R-:W-:Y:S01]  /*0ca0*/  ULDC.64 UR36, c[0x0][0x208] ;  /* 0x0000820000247ab9 */ /* 0x000fe20000000a00 */
[----:B------:R-:W-:-:S04]  /*0cb0*/  ISETP.NE.U32.AND P0, PT, RZ, UR4, PT ;  /* 0x00000004ff007c0c */ /* 0x000fc8000bf05070 */
[----:B------:R-:W-:-:S13]  /*0cc0*/  ISETP.NE.AND.EX P0, PT, RZ, UR5, PT, P0 ;  /* 0x00000005ff007c0c */ /* 0x000fda000bf05300 */
[----:B------:R-:W-:Y:S05]  /*0cd0*/  @!P0 BRA `(.L_x_6) ;  /* 0x00000000001c8947 */ /* 0x000fea0003800000 */
[----:B------:R-:W0:Y:S02]  /*0ce0*/  LDC.64 R8, c[0x0][0x598] ;  /* 0x00016600ff087b82 */ /* 0x000e240000000a00 */
[----:B0-----:R-:W2:Y:S02]  /*0cf0*/  LDG.E.64 R8, desc[UR36][R8.64] ;  /* 0x0000002408087981 */ /* 0x001ea4000c1e1b00 */
[----:B--2---:R-:W-:-:S04]  /*0d00*/  ISETP.NE.U32.AND P0, PT, R8, RZ, PT ;  /* 0x000000ff0800720c */ /* 0x004fc80003f05070 */
[----:B------:R-:W-:-:S13]  /*0d10*/  ISETP.NE.AND.EX P0, PT, R9, RZ, PT, P0 ;  /* 0x000000ff0900720c */ /* 0x000fda0003f05300 */
[----:B------:R-:W-:Y:S05]  /*0d20*/  @!P0 BRA `(.L_x_6) ;  /* 0x0000000000088947 */ /* 0x000fea0003800000 */
[----:B------:R0:W5:Y:S01]  /*0d30*/  LD.E R58, desc[UR36][R8.64] ;  /* 0x00000024083a7980 */ /* 0x000162000c101900 */
[----:B------:R-:W-:Y:S05]  /*0d40*/  BRA `(.L_x_7) ;  /* 0x0000000000247947 */ /* 0x000fea0003800000 */
.L_x_6:
[----:B------:R-:W-:Y:S02]  /*0d50*/  ULDC.64 UR4, c[0x0][0x588] ;  /* 0x0001620000047ab9 */ /* 0x000fe40000000a00 */
[----:B------:R-:W-:-:S04]  /*0d60*/  ISETP.NE.U32.AND P0, PT, RZ, UR4, PT ;  /* 0x00000004ff007c0c */ /* 0x000fc8000bf05070 */
[----:B------:R-:W-:-:S13]  /*0d70*/  ISETP.NE.AND.EX P0, PT, RZ, UR5, PT, P0 ;  /* 0x00000005ff007c0c */ /* 0x000fda000bf05300 */
[----:B------:R-:W-:Y:S05]  /*0d80*/  @!P0 BRA `(.L_x_8) ;  /* 0x00000000000c8947 */ /* 0x000fea0003800000 */
[----:B------:R-:W0:Y:S02]  /*0d90*/  LDC.64 R58, c[0x0][0x588] ;  /* 0x00016200ff3a7b82 */ /* 0x000e240000000a00 */
[----:B0-----:R1:W5:Y:S01]  /*0da0*/  LDG.E R58, desc[UR36][R58.64] ;  /* 0x000000243a3a7981 */ /* 0x001362000c1e1900 */
[----:B------:R-:W-:Y:S05]  /*0db0*/  BRA `(.L_x_7) ;  /* 0x0000000000087947 */ /* 0x000fea0003800000 */
.L_x_8:
[----:B------:R-:W-:Y:S02]  /*0dc0*/  ULDC UR4, c[0x0][0x580] ;  /* 0x0001600000047ab9 */ /* 0x000fe40000000800 */
[----:B------:R-:W-:-:S07]  /*0dd0*/  IMAD.U32 R58, RZ, RZ, UR4 ;  /* 0x00000004ff3a7e24 */ /* 0x000fce000f8e00ff */
.L_x_7:
[----:B------:R-:W-:Y:S02]  /*0de0*/  ULDC.64 UR4, c[0x0][0x5a0] ;  /* 0x0001680000047ab9 */ /* 0x000fe40000000a00 */
[----:B------:R-:W-:-:S04]  /*0df0*/  ISETP.NE.U32.AND P0, PT, RZ, UR4, PT ;  /* 0x00000004ff007c0c */ /* 0x000fc8000bf05070 */
[----:B------:R-:W-:-:S13]  /*0e00*/  ISETP.NE.AND.EX P0, PT, RZ, UR5, PT, P0 ;  /* 0x00000005ff007c0c */ /* 0x000fda000bf05300 */
[----:B------:R-:W-:Y:S05]  /*0e10*/  @!P0 BRA `(.L_x_9) ;  /* 0x00000000001c8947 */ /* 0x000fea0003800000 */
[----:B0-----:R-:W0:Y:S02]  /*0e20*/  LDC.64 R8, c[0x0][0x5a0] ;  /* 0x00016800ff087b82 */ /* 0x001e240000000a00 */
[----:B0-----:R-:W2:Y:S02]  /*0e30*/  LDG.E.64 R8, desc[UR36][R8.64] ;  /* 0x0000002408087981 */ /* 0x001ea4000c1e1b00 */
[----:B--2---:R-:W-:-:S04]  /*0e40*/  ISETP.NE.U32.AND P0, PT, R8, RZ, PT ;  /* 0x000000ff0800720c */ /* 0x004fc80003f05070 */
[----:B------:R-:W-:-:S13]  /*0e50*/  ISETP.NE.AND.EX P0, PT, R9, RZ, PT, P0 ;  /* 0x000000ff0900720c */ /* 0x000fda0003f05300 */
[----:B------:R-:W-:Y:S05]  /*0e60*/  @!P0 BRA `(.L_x_9) ;  /* 0x0000000000088947 */ /* 0x000fea0003800000 */
[----:B-1----:R0:W5:Y:S01]  /*0e70*/  LD.E R59, desc[UR36][R8.64] ;  /* 0x00000024083b7980 */ /* 0x002162000c101900 */
[----:B------:R-:W-:Y:S05]  /*0e80*/  BRA `(.L_x_10) ;  /* 0x0000000000247947 */ /* 0x000fea0003800000 */
.L_x_9:
[----:B------:R-:W-:Y:S02]  /*0e90*/  ULDC.64 UR4, c[0x0][0x590] ;  /* 0x0001640000047ab9 */ /* 0x000fe40000000a00 */
[----:B------:R-:W-:-:S04]  /*0ea0*/  ISETP.NE.U32.AND P0, PT, RZ, UR4, PT ;  /* 0x00000004ff007c0c */ /* 0x000fc8000bf05070 */
[----:B------:R-:W-:-:S13]  /*0eb0*/  ISETP.NE.AND.EX P0, PT, RZ, UR5, PT, P0 ;  /* 0x00000005ff007c0c */ /* 0x000fda000bf05300 */
[----:B------:R-:W-:Y:S05]  /*0ec0*/  @!P0 BRA `(.L_x_11) ;  /* 0x00000000000c8947 */ /* 0x000fea0003800000 */
[----:B0-----:R-:W1:Y:S02]  /*0ed0*/  LDC.64 R8, c[0x0][0x590] ;  /* 0x00016400ff087b82 */ /* 0x001e640000000a00 */
[----:B-1----:R1:W5:Y:S01]  /*0ee0*/  LDG.E R59, desc[UR36][R8.64] ;  /* 0x00000024083b7981 */ /* 0x002362000c1e1900 */
[----:B------:R-:W-:Y:S05]  /*0ef0*/  BRA `(.L_x_10) ;  /* 0x0000000000087947 */ /* 0x000fea0003800000 */
.L_x_11:
[----:B------:R-:W-:Y:S02]  /*0f00*/  ULDC UR4, c[0x0][0x584] ;  /* 0x0001610000047ab9 */ /* 0x000fe40000000800 */
[----:B-1----:R-:W-:-:S07]  /*0f10*/  IMAD.U32 R59, RZ, RZ, UR4 ;  /* 0x00000004ff3b7e24 */ /* 0x002fce000f8e00ff */
.L_x_10:
[----:B------:R-:W2:Y:S01]  /*0f20*/  LDC R2, c[0x0][0x65c] ;  /* 0x00019700ff027b82 */ /* 0x000ea20000000800 */
[----:B------:R-:W-:Y:S01]  /*0f30*/  ULDC UR6, c[0x0][0x28c] ;  /* 0x0000a30000067ab9 */ /* 0x000fe20000000800 */
[----:B------:R-:W-:Y:S01]  /*0f40*/  ISETP.NE.AND P0, PT, R10, 0x2, PT ;  /* 0x000000020a00780c */ /* 0x000fe20003f05270 */
[----:B------:R-:W-:Y:S01]  /*0f50*/  UIADD3 UR6, UR6, 0x3f, URZ ;  /* 0x0000003f06067890 */ /* 0x000fe2000fffe03f */
[----:B01----:R-:W-:Y:S01]  /*0f60*/  IMAD.U32 R8, RZ, RZ, UR12 ;  /* 0x0000000cff087e24 */ /* 0x003fe2000f8e00ff */
[----:B------:R-:W-:Y:S01]  /*0f70*/  UMOV UR39, URZ ;  /* 0x0000003f00277c82 */ /* 0x000fe20008000000 */
[----:B------:R-:W-:Y:S01]  /*0f80*/  IMAD.MOV.U32 R9, RZ, RZ, RZ ;  /* 0x000000ffff097224 */ /* 0x000fe200078e00ff */
[----:B------:R-:W-:Y:S01]  /*0f90*/  USHF.R.S32.HI UR7, URZ, 0x1f, UR6 ;  /* 0x0000001f3f077899 */ /* 0x000fe20008011406 */
[----:B------:R-:W-:Y:S01]  /*0fa0*/  UMOV UR38, URZ ;  /* 0x0000003f00267c82 */ /* 0x000fe20008000000 */
[----:B------:R-:W-:Y:S02]  /*0fb0*/  ULDC.64 UR8, c[0x0][0x650] ;  /* 0x0001940000087ab9 */ /* 0x000fe40000000a00 */
[----:B------:R-:W-:-:S04]  /*0fc0*/  ULEA.HI UR7, UR7, UR6, URZ, 0x6 ;  /* 0x0000000607077291 */ /* 0x000fc8000f8f303f */
[----:B------:R-:W-:Y:S01]  /*0fd0*/  USHF.R.S32.HI UR40, URZ, 0x6, UR7 ;  /* 0x000000063f287899 */ /* 0x000fe20008011407 */
[----:B--2---:R-:W-:-:S13]  /*0fe0*/  ISETP.NE.AND P1, PT, R2, 0x1, PT ;  /* 0x000000010200780c */ /* 0x004fda0003f25270 */
[----:B------:R-:W0:Y:S01]  /*0ff0*/  @P1 LDC R19, c[0x0][0x10] ;  /* 0x00000400ff131b82 */ /* 0x000e220000000800 */
[----:B------:R-:W-:Y:S02]  /*1000*/  @P1 IMAD.MOV.U32 R7, RZ, RZ, RZ ;  /* 0x000000ffff071224 */ /* 0x000fe400078e00ff */
[----:B------:R-:W-:-:S05]  /*1010*/  @P1 IMAD.MOV.U32 R17, RZ, RZ, RZ ;  /* 0x000000ffff111224 */ /* 0x000fca00078e00ff */
[----:B------:R-:W1:Y:S01]  /*1020*/  @!P1 LDC R11, c[0x0][0xc] ;  /* 0x00000300ff0b9b82 */ /* 0x000e620000000800 */
[----:B------:R-:W-:Y:S01]  /*1030*/  ULDC UR4, c[0x0][0xc] ;  /* 0x0000030000047ab9 */ /* 0x000fe20000000800 */
[----:B------:R-:W-:Y:S02]  /*1040*/  ULDC UR5, c[0x0][0x10] ;  /* 0x0000040000057ab9 */ /* 0x000fe40000000800 */
[----:B------:R-:W-:-:S04]  /*1050*/  UIMAD.WIDE.U32 UR4, UR4, UR5, URZ ;  /* 0x00000005040472a5 */ /* 0x000fc8000f8e003f */
[----:B------:R-:W2:Y:S01]  /*1060*/  LDC R2, c[0x0][0x14] ;  /* 0x00000500ff027b82 */ /* 0x000ea20000000800 */
[----:B0-----:R-:W-:-:S04]  /*1070*/  @P1 IMAD.WIDE.U32 R18, R19, UR12, R6 ;  /* 0x0000000c13121c25 */ /* 0x001fc8000f8e0006 */
[----:B------:R-:W-:Y:S02]  /*1080*/  @P1 IMAD.IADD R17, R19, 0x1, R17 ;  /* 0x0000000113111824 */ /* 0x000fe400078e0211 */
[----:B-1----:R-:W-:-:S04]  /*1090*/  @!P1 IMAD.WIDE.U32 R8, R6, R11, R8 ;  /* 0x0000000b06089225 */ /* 0x002fc800078e0008 */
[----:B------:R-:W-:Y:S02]  /*10a0*/  @!P1 IMAD.MOV.U32 R18, RZ, RZ, R8 ;  /* 0x000000ffff129224 */ /* 0x000fe400078e0008 */
[----:B------:R-:W-:Y:S02]  /*10b0*/  @!P1 IMAD.MOV.U32 R17, RZ, RZ, R9 ;  /* 0x000000ffff119224 */ /* 0x000fe400078e0009 */
[----:B--2---:R-:W-:-:S04]  /*10c0*/  IMAD.WIDE.U32 R12, R2, UR4, RZ ;  /* 0x00000004020c7c25 */ /* 0x004fc8000f8e00ff */
[----:B------:R-:W-:Y:S01]  /*10d0*/  IMAD R23, R2, UR5, RZ ;  /* 0x0000000502177c24 */ /* 0x000fe2000f8e02ff */
[----:B------:R0:W-:Y:S03]  /*10e0*/  STL.64 [R1], R12 ;  /* 0x0000000c01007387 */ /* 0x0001e60000100a00 */
[----:B------:R-:W-:Y:S01]  /*10f0*/  IMAD.IADD R23, R13, 0x1, R23 ;  /* 0x000000010d177824 */ /* 0x000fe200078e0217 */
[----:B------:R-:W-:Y:S06]  /*1100*/  @P0 BRA `(.L_x_12) ;  /* 0x0000000000200947 */ /* 0x000fec0003800000 */
[----:B------:R-:W-:Y:S01]  /*1110*/  UISETP.GE.U32.AND UP0, UPT, UR40, 0x1c, UPT ;  /* 0x0000001c2800788c */ /* 0x000fe2000bf06070 */
[----:B------:R-:W-:Y:S01]  /*1120*/  IADD3 R18, P0, R18, R12, RZ ;  /* 0x0000000c12127210 */ /* 0x000fe20007f1e0ff */
[----:B------:R-:W-:Y:S01]  /*1130*/  USHF.R.U32.HI UR4, URZ, 0x2, UR40 ;  /* 0x000000023f047899 */ /* 0x000fe20008011628 */
[----:B------:R-:W-:-:S03]  /*1140*/  UMOV UR38, URZ ;  /* 0x0000003f00267c82 */ /* 0x000fc60008000000 */
[----:B------:R-:W-:Y:S01]  /*1150*/  UIMAD.WIDE.U32 UR4, UR4, 0x24924925, URZ ;  /* 0x24924925040478a5 */ /* 0x000fe2000f8e003f */
[----:B------:R-:W-:-:S03]  /*1160*/  IMAD.X R17, R23, 0x1, R17, P0 ;  /* 0x0000000117117824 */ /* 0x000fc600000e0611 */
[----:B------:R-:W-:Y:S02]  /*1170*/  UIMAD UR39, UR5, -0x1c, UR40 ;  /* 0xffffffe4052778a4 */ /* 0x000fe4000f8e0228 */
[----:B------:R-:W-:-:S12]  /*1180*/  @UP0 ULOP3.LUT UR38, UR5, 0x1, URZ, 0xc0, !UPT ;  /* 0x0000000105260892 */ /* 0x000fd8000f8ec03f */
.L_x_12:
[----:B------:R-:W-:Y:S01]  /*1190*/  ISETP.GE.U32.AND P0, PT, R18, UR8, PT ;  /* 0x0000000812007c0c */ /* 0x000fe2000bf06070 */
[----:B------:R-:W-:Y:S01]  /*11a0*/  IMAD.MOV.U32 R19, RZ, RZ, -0x1 ;  /* 0xffffffffff137424 */ /* 0x000fe200078e00ff */
[----:B------:R-:W-:Y:S01]  /*11b0*/  PRMT R8, RZ, 0x7610, R8 ;  /* 0x00007610ff087816 */ /* 0x000fe20000000008 */
[----:B------:R-:W-:Y:S01]  /*11c0*/  IMAD.MOV.U32 R22, RZ, RZ, -0x1 ;  /* 0xffffffffff167424 */ /* 0x000fe200078e00ff */
[----:B------:R-:W-:Y:S01]  /*11d0*/  ISETP.GE.U32.AND.EX P0, PT, R17, UR9, PT, P0 ;  /* 0x0000000911007c0c */ /* 0x000fe2000bf06100 */
[----:B------:R-:W-:-:S12]  /*11e0*/  IMAD.MOV.U32 R2, RZ, RZ, -0x1 ;  /* 0xffffffffff027424 */ /* 0x000fd800078e00ff */
[----:B------:R-:W-:Y:S05]  /*11f0*/  @P0 BRA `(.L_x_13) ;  /* 0x00000004002c0947 */ /* 0x000fea0003800000 */
[----:B------:R-:W1:Y:S01]  /*1200*/  LDC.64 R26, c[0x0][0x628] ;  /* 0x00018a00ff1a7b82 */ /* 0x000e620000000a00 */
[----:B------:R-:W-:Y:S02]  /*1210*/  IMAD.MOV.U32 R8, RZ, RZ, R18 ;  /* 0x000000ffff087224 */ /* 0x000fe400078e0012 */
[----:B------:R-:W-:-:S05]  /*1220*/  IMAD.MOV.U32 R9, RZ, RZ, R17 ;  /* 0x000000ffff097224 */ /* 0x000fca00078e0011 */
[----:B------:R-:W2:Y:S08]  /*1230*/  LDC R2, c[0x0][0x630] ;  /* 0x00018c00ff027b82 */ /* 0x000eb00000000800 */
[----:B------:R-:W3:Y:S01]  /*1240*/  LDC.64 R28, c[0x0][0x620] ;  /* 0x00018800ff1c7b82 */ /* 0x000ee20000000a00 */
[----:B-1----:R-:W-:-:S04]  /*1250*/  ISETP.NE.U32.AND P0, PT, R26, RZ, PT ;  /* 0x000000ff1a00720c */ /* 0x002fc80003f05070 */
[----:B------:R-:W-:-:S13]  /*1260*/  ISETP.NE.AND.EX P0, PT, R27, RZ, PT, P0 ;  /* 0x000000ff1b00720c */ /* 0x000fda0003f05300 */
[----:B--23--:R-:W-:Y:S05]  /*1270*/  @!P0 BRA `(.L_x_14) ;  /* 0x0000000000288947 */ /* 0x00cfea0003800000 */
[----:B0-----:R-:W0:Y:S02]  /*1280*/  LDC R13, c[0x0][0x634] ;  /* 0x00018d00ff0d7b82 */ /* 0x001e240000000800 */
[----:B0-----:R-:W-:-:S05]  /*1290*/  IADD3 R13, P0, R18, R13, RZ ;  /* 0x0000000d120d7210 */ /* 0x001fca0007f1e0ff */
[----:B------:R-:W-:-:S04]  /*12a0*/  IMAD.X R15, RZ, RZ, R17, P0 ;  /* 0x000000ffff0f7224 */ /* 0x000fc800000e0611 */
[----:B------:R-:W-:-:S04]  /*12b0*/  IMAD.WIDE.U32 R8, R15, R26, RZ ;  /* 0x0000001a0f087225 */ /* 0x000fc800078e00ff */
[----:B------:R-:W-:-:S04]  /*12c0*/  IMAD.WIDE.U32 R10, P0, R13, R27, R8 ;  /* 0x0000001b0d0a7225 */ /* 0x000fc80007800008 */
[----:B------:R-:W-:-:S04]  /*12d0*/  IMAD.WIDE.U32 R8, R13, R26, RZ ;  /* 0x0000001a0d087225 */ /* 0x000fc800078e00ff */
[----:B------:R-:W-:Y:S01]  /*12e0*/  IMAD.X R13, RZ, RZ, RZ, P0 ;  /* 0x000000ffff0d7224 */ /* 0x000fe200000e06ff */
[----:B------:R-:W-:Y:S01]  /*12f0*/  IADD3 RZ, P0, R9, R10, RZ ;  /* 0x0000000a09ff7210 */ /* 0x000fe20007f1e0ff */
[----:B------:R-:W-:-:S04]  /*1300*/  IMAD.MOV.U32 R12, RZ, RZ, R11 ;  /* 0x000000ffff0c7224 */ /* 0x000fc800078e000b */
[----:B------:R-:W-:-:S08]  /*1310*/  IMAD.WIDE.U32.X R8, R15, R27, R12, P0 ;  /* 0x0000001b0f087225 */ /* 0x000fd000000e040c */
.L_x_14:
[----:B------:R-:W1:Y:S01]  /*1320*/  LDC.64 R32, c[0x0][0x640] ;  /* 0x00019000ff207b82 */ /* 0x000e620000000a00 */
[-C--:B------:R-:W-:Y:S01]  /*1330*/  SHF.R.U64 R30, R8, R2.reuse, R9 ;  /* 0x00000002081e7219 */ /* 0x080fe20000001209 */
[----:B------:R-:W-:Y:S01]  /*1340*/  IMAD.MOV.U32 R19, RZ, RZ, R17 ;  /* 0x000000ffff137224 */ /* 0x000fe200078e0011 */
[----:B------:R-:W-:Y:S01]  /*1350*/  SHF.R.U32.HI R2, RZ, R2, R9 ;  /* 0x00000002ff027219 */ /* 0x000fe20000011609 */
[----:B------:R-:W-:Y:S01]  /*1360*/  IMAD.MOV.U32 R26, RZ, RZ, 0x1 ;  /* 0x00000001ff1a7424 */ /* 0x000fe200078e00ff */
[----:B------:R-:W-:-:S03]  /*1370*/  IADD3 R11, P0, RZ, -R30, RZ ;  /* 0x8000001eff0b7210 */ /* 0x000fc60007f1e0ff */
[----:B------:R-:W2:Y:S02]  /*1380*/  LDC R10, c[0x0][0x618] ;  /* 0x00018600ff0a7b82 */ /* 0x000ea40000000800 */
[----:B------:R-:W-:-:S04]  /*1390*/  IMAD.X R9, RZ, RZ, ~R2, P0 ;  /* 0x000000ffff097224 */ /* 0x000fc800000e0e02 */
[-C--:B------:R-:W-:Y:S02]  /*13a0*/  IMAD R2, R9, R28.reuse, RZ ;  /* 0x0000001c09027224 */ /* 0x080fe400078e02ff */
[----:B0-----:R-:W0:Y:S01]  /*13b0*/  LDC R13, c[0x0][0x608] ;  /* 0x00018200ff0d7b82 */ /* 0x001e220000000800 */
[----:B------:R-:W-:-:S04]  /*13c0*/  IMAD.WIDE.U32 R8, R11, R28, R18 ;  /* 0x0000001c0b087225 */ /* 0x000fc800078e0012 */
[----:B------:R-:W-:Y:S02]  /*13d0*/  IMAD R11, R11, R29, R2 ;  /* 0x0000001d0b0b7224 */ /* 0x000fe400078e0202 */
[----:B------:R-:W-:Y:S01]  /*13e0*/  IMAD.MOV.U32 R2, RZ, RZ, -0x1 ;  /* 0xffffffffff027424 */ /* 0x000fe200078e00ff */
[----:B------:R-:W3:Y:S01]  /*13f0*/  LDC R31, c[0x0][0x658] ;  /* 0x00019600ff1f7b82 */ /* 0x000ee20000000800 */
[----:B------:R-:W-:Y:S01]  /*1400*/  IMAD.IADD R9, R9, 0x1, R11 ;  /* 0x0000000109097824 */ /* 0x000fe200078e020b */
[----:B-1----:R-:W-:-:S04]  /*1410*/  ISETP.NE.U32.AND P0, PT, R32, RZ, PT ;  /* 0x000000ff2000720c */ /* 0x002fc80003f05070 */
[----:B------:R-:W-:Y:S02]  /*1420*/  ISETP.NE.AND.EX P0, PT, R33, RZ, PT, P0 ;  /* 0x000000ff2100720c */ /* 0x000fe40003f05300 */
[----:B------:R-:W1:Y:S01]  /*1430*/  LDC R29, c[0x0][0x600] ;  /* 0x00018000ff1d7b82 */ /* 0x000e620000000800 */
[-CC-:B--2---:R-:W-:Y:S02]  /*1440*/  SHF.R.U64 R27, R8, R10.reuse, R9.reuse ;  /* 0x0000000a081b7219 */ /* 0x184fe40000001209 */
[----:B------:R-:W-:-:S05]  /*1450*/  SHF.R.U32.HI R8, RZ, R10, R9 ;  /* 0x0000000aff087219 */ /* 0x000fca0000011609 */
[----:B------:R-:W2:Y:S01]  /*1460*/  LDC R22, c[0x0][0x648] ;  /* 0x00019200ff167b82 */ /* 0x000ea20000000800 */
[-CC-:B0-----:R-:W-:Y:S02]  /*1470*/  SHF.R.U64 R34, R27, R13.reuse, R8.reuse ;  /* 0x0000000d1b227219 */ /* 0x181fe40000001208 */
[----:B------:R-:W-:-:S05]  /*1480*/  SHF.R.U32.HI R8, RZ, R13, R8 ;  /* 0x0000000dff087219 */ /* 0x000fca0000011608 */
[----:B------:R-:W0:Y:S01]  /*1490*/  LDC R24, c[0x0][0x638] ;  /* 0x00018e00ff187b82 */ /* 0x000e220000000800 */
[-CC-:B---3--:R-:W-:Y:S02]  /*14a0*/  SHF.R.U64 R36, R34, R31.reuse, R8.reuse ;  /* 0x0000001f22247219 */ /* 0x188fe40000001208 */
[-C--:B------:R-:W-:Y:S02]  /*14b0*/  SHF.L.U32 R2, R2, R31.reuse, RZ ;  /* 0x0000001f02027219 */ /* 0x080fe400000006ff */
[----:B------:R-:W-:Y:S01]  /*14c0*/  SHF.R.U32.HI R9, RZ, R31, R8 ;  /* 0x0000001fff097219 */ /* 0x000fe20000011608 */
[----:B------:R-:W-:Y:S01]  /*14d0*/  IMAD.MOV.U32 R8, RZ, RZ, R36 ;  /* 0x000000ffff087224 */ /* 0x000fe200078e0024 */
[----:B------:R-:W-:Y:S01]  /*14e0*/  LOP3.LUT R15, RZ, R2, RZ, 0x33, !PT ;  /* 0x00000002ff0f7212 */ /* 0x000fe200078e33ff */
[----:B------:R-:W3:Y:S01]  /*14f0*/  LDC R28, c[0x0][0x610] ;  /* 0x00018400ff1c7b82 */ /* 0x000ee20000000800 */
[----:B------:R-:W-:Y:S05]  /*1500*/  @!P0 BRA `(.L_x_15) ;  /* 0x0000000000288947 */ /* 0x000fea0003800000 */
[----:B------:R-:W4:Y:S02]  /*1510*/  LDC R13, c[0x0][0x64c] ;  /* 0x00019300ff0d7b82 */ /* 0x000f240000000800 */
[----:B----4-:R-:W-:-:S05]  /*1520*/  IADD3 R13, P0, R36, R13, RZ ;  /* 0x0000000d240d7210 */ /* 0x010fca0007f1e0ff */
        /* <DEDUP_REMOVED lines=8> */
.L_x_15:
[----:B--2---:R-:W-:Y:S01]  /*15b0*/  SHF.R.U64 R7, R8, R22, R9 ;  /* 0x0000001608077219 */ /* 0x004fe20000001209 */
[----:B-1----:R-:W-:Y:S01]  /*15c0*/  VIADD R8, R29, 0xffffffff ;  /* 0xffffffff1d087836 */ /* 0x002fe20000000000 */
[----:B------:R-:W-:Y:S01]  /*15d0*/  SHF.L.U32 R2, R26, R31, RZ ;  /* 0x0000001f1a027219 */ /* 0x000fe200000006ff */
[----:B------:R-:W-:Y:S01]  /*15e0*/  @P1 IMAD R21, R25, R20, R6 ;  /* 0x0000001419151224 */ /* 0x000fe200078e0206 */
[----:B------:R-:W-:Y:S01]  /*15f0*/  LOP3.LUT R15, R34, R15, RZ, 0xc0, !PT ;  /* 0x0000000f220f7212 */ /* 0x000fe200078ec0ff */
[----:B------:R-:W-:Y:S01]  /*1600*/  IMAD.MOV R9, RZ, RZ, -R7 ;  /* 0x000000ffff097224 */ /* 0x000fe200078e0a07 */
[----:B------:R-:W-:-:S03]  /*1610*/  LOP3.LUT R8, R27, R8, RZ, 0xc0, !PT ;  /* 0x000000081b087212 */ /* 0x000fc600078ec0ff */
[----:B------:R-:W-:Y:S02]  /*1620*/  IMAD R6, R2, R7, R15 ;  /* 0x0000000702067224 */ /* 0x000fe400078e020f */
[----:B0-----:R-:W-:Y:S02]  /*1630*/  IMAD R2, R9, R24, R36 ;  /* 0x0000001809027224 */ /* 0x001fe400078e0224 */
[----:B---3--:R-:W-:Y:S02]  /*1640*/  IMAD R19, R6, R28, R21 ;  /* 0x0000001c06137224 */ /* 0x008fe400078e0215 */
[----:B------:R-:W-:Y:S02]  /*1650*/  IMAD R2, R2, R29, R8 ;  /* 0x0000001d02027224 */ /* 0x000fe400078e0208 */
[----:B------:R-:W-:-:S03]  /*1660*/  IMAD.MOV.U32 R6, RZ, RZ, 0x1 ;  /* 0x00000001ff067424 */ /* 0x000fc600078e00ff */
[----:B------:R-:W-:Y:S02]  /*1670*/  SEL R22, R2, R19, !P1 ;  /* 0x0000001302167207 */ /* 0x000fe40004800000 */
[----:B------:R-:W-:Y:S01]  /*1680*/  SEL R19, R19, R2, !P1 ;  /* 0x0000000213137207 */ /* 0x000fe20004800000 */
[----:B------:R-:W-:Y:S01]  /*1690*/  IMAD.MOV.U32 R2, RZ, RZ, R30 ;  /* 0x000000ffff027224 */ /* 0x000fe200078e001e */
[----:B------:R-:W-:-:S07]  /*16a0*/  PRMT R8, R6, 0x7610, R8 ;  /* 0x0000761006087816 */ /* 0x000fce0000000008 */
.L_x_13:
[----:B------:R-:W-:Y:S05]  /*16b0*/  @!P2 BRA `(.L_x_16) ;  /* 0x00000000000ca947 */ /* 0x000fea0003800000 */
[----:B------:R-:W-:Y:S01]  /*16c0*/  UCGABAR_WAIT ;  /* 0x0000000000007dc7 */ /* 0x000fe20008000000 */
[----:B------:R-:W-:Y:S01]  /*16d0*/  CCTL.IVALL ;  /* 0x00000000ff00798f */ /* 0x000fe20002000000 */
[----:B------:R-:W-:Y:S05]  /*16e0*/  BRA `(.L_x_17) ;  /* 0x0000000000047947 */ /* 0x000fea0003800000 */
.L_x_16:
[----:B------:R-:W-:Y:S06]  /*16f0*/  BAR.SYNC.DEFER_BLOCKING 0x0 ;  /* 0x0000000000007b1d */ /* 0x000fec0000010000 */
.L_x_17:
[----:B------:R-:W-:Y:S05]  /*1700*/  @!P4 BRA `(.L_x_18) ;  /* 0x000000300010c947 */ /* 0x000fea0003800000 */
[----:B------:R-:W-:-:S13]  /*1710*/  ISETP.GT.U32.AND P0, PT, R35, 0x1, PT ;  /* 0x000000012300780c */ /* 0x000fda0003f04070 */
[----:B------:R-:W-:Y:S05]  /*1720*/  @P0 EXIT ;  /* 0x000000000000094d */ /* 0x000fea0003800000 */
.L_x_19:
[----:B------:R-:W-:-:S08]  /*1730*/  NOP ;  /* 0x0000000000007918 */ /* 0x000fd00000000000 */
[----:B------:R-:W1:Y:S02]  /*1740*/  USETMAXREG.TRY_ALLOC.CTAPOOL UP0, 0xe8 ;  /* 0x000000e8000079c8 */ /* 0x000e640008000600 */
[----:B-1----:R-:W-:-:S13]  /*1750*/  PLOP3.LUT P0, PT, PT, PT, UP0, 0x80, 0x0 ;  /* 0x000000000000781c */ /* 0x002fda0003f0f008 */
[----:B------:R-:W-:Y:S05]  /*1760*/  @!P0 BRA `(.L_x_19) ;  /* 0xfffffffc00f08947 */ /* 0x000fea000383ffff */
[----:B------:R-:W-:-:S13]  /*1770*/  LOP3.LUT P0, RZ, R8, 0xff, RZ, 0xc0, !PT ;  /* 0x000000ff08ff7812 */ /* 0x000fda000780c0ff */
[----:B------:R-:W-:Y:S05]  /*1780*/  @!P0 EXIT ;  /* 0x000000000000894d */ /* 0x000fea0003800000 */
[----:B------:R-:W1:Y:S01]  /*1790*/  S2UR UR4, SR_CgaCtaId ;  /* 0x00000000000479c3 */ /* 0x000e620000008800 */
[----:B------:R-:W-:Y:S01]  /*17a0*/  VIADD R14, R14, 0xffffffff ;  /* 0xffffffff0e0e7836 */ /* 0x000fe20000000000 */
[CC--:B------:R-:W-:Y:S01]  /*17b0*/  LEA.HI R4, R0.reuse, R3.reuse, RZ, 0x2 ;  /* 0x0000000300047211 */ /* 0x0c0fe200078f10ff */
[----:B------:R-:W-:Y:S01]  /*17c0*/  UMOV UR41, 0x400 ;  /* 0x0000040000297882 */ /* 0x000fe20000000000 */
[----:B------:R-:W-:Y:S01]  /*17d0*/  LEA.HI R0, R0, R3, RZ, 0x5 ;  /* 0x0000000300007211 */ /* 0x000fe200078f28ff */
[----:B------:R-:W-:Y:S01]  /*17e0*/  UISETP.LT.AND UP0, UPT, UR40, 0x1, UPT ;  /* 0x000000012800788c */ /* 0x000fe2000bf01270 */
[----:B------:R-:W-:Y:S01]  /*17f0*/  R2UR UR42, R14 ;  /* 0x000000000e2a72ca */ /* 0x000fe200000e0000 */
[----:B------:R-:W-:Y:S01]  /*1800*/  ULDC UR6, c[0x0][0x284] ;  /* 0x0000a10000067ab9 */ /* 0x000fe20000000800 */
[--C-:B------:R-:W-:Y:S01]  /*1810*/  SHF.R.S32.HI R60, RZ, 0x2, R4.reuse ;  /* 0x00000002ff3c7819 */ /* 0x100fe20000011404 */
[----:B------:R-:W-:Y:S01]  /*1820*/  USEL UR43, UR40, 0x1, UP0 ;  /* 0x00000001282b7887 */ /* 0x000fe20008000000 */
[----:B------:R-:W-:Y:S01]  /*1830*/  SHF.R.S32.HI R5, RZ, 0x1f, R4 ;  /* 0x0000001fff057819 */ /* 0x000fe20000011404 */
[----:B------:R-:W-:Y:S01]  /*1840*/  USHF.L.U32 UR46, UR40, 0x1, URZ ;  /* 0x00000001282e7899 */ /* 0x000fe2000800063f */
[----:B------:R-:W-:Y:S01]  /*1850*/  LOP3.LUT R62, R4, 0xfffffffc, RZ, 0xc0, !PT ;  /* 0xfffffffc043e7812 */ /* 0x000fe200078ec0ff */
[----:B------:R-:W-:Y:S01]  /*1860*/  UIADD3 UR43, -UR43, UR40, URZ ;  /* 0x000000282b2b7290 */ /* 0x000fe2000fffe13f */
[----:B------:R-:W-:-:S02]  /*1870*/  LEA.HI R5, R5, R60, RZ, 0x3 ;  /* 0x0000003c05057211 */ /* 0x000fc400078f18ff */
[----:B------:R-:W-:Y:S01]  /*1880*/  ISETP.NE.AND P0, PT, R14, RZ, PT ;  /* 0x000000ff0e00720c */ /* 0x000fe20003f05270 */
[----:B------:R-:W-:Y:S01]  /*1890*/  IMAD.IADD R62, R3, 0x1, -R62 ;  /* 0x00000001033e7824 */ /* 0x000fe200078e0a3e */
[----:B------:R-:W-:Y:S01]  /*18a0*/  LOP3.LUT R5, R5, 0xfffffff8, RZ, 0xc0, !PT ;  /* 0xfffffff805057812 */ /* 0x000fe200078ec0ff */
[----:B------:R-:W-:Y:S01]  /*18b0*/  USHF.L.U32 UR42, UR42, 0x3, URZ ;  /* 0x000000032a2a7899 */ /* 0x000fe2000800063f */
[----:B------:R-:W-:-:S03]  /*18c0*/  SEL R69, RZ, 0x1, P0 ;  /* 0x00000001ff457807 */ /* 0x000fc60000000000 */
[----:B------:R-:W-:Y:S01]  /*18d0*/  IMAD.IADD R60, R60, 0x1, -R5 ;  /* 0x000000013c3c7824 */ /* 0x000fe200078e0a05 */
[----:B-1----:R-:W-:Y:S01]  /*18e0*/  ULEA UR41, UR4, UR41, 0x18 ;  /* 0x0000002904297291 */ /* 0x002fe2000f8ec03f */
[----:B------:R-:W-:Y:S01]  /*18f0*/  SHF.R.S32.HI R5, RZ, 0x5, R0 ;  /* 0x00000005ff057819 */ /* 0x000fe20000011400 */
[----:B------:R-:W-:Y:S02]  /*1900*/  IMAD.U32 R64, RZ, RZ, UR42 ;  /* 0x0000002aff407e24 */ /* 0x000fe4000f8e00ff */
[----:B------:R-:W-:Y:S01]  /*1910*/  UIADD3 UR47, UR41, 0x1d0, URZ ;  /* 0x000001d0292f7890 */ /* 0x000fe2000fffe03f */
[--C-:B------:R-:W-:Y:S01]  /*1920*/  SHF.R.S32.HI R61, RZ, 0x1f, R60.reuse ;  /* 0x0000001fff3d7819 */ /* 0x100fe2000001143c */
[----:B------:R-:W-:Y:S01]  /*1930*/  UIADD3 UR4, UR41, 0x1c300, URZ ;  /* 0x0001c30029047890 */ /* 0x000fe2000fffe03f */
[C-C-:B------:R-:W-:Y:S01]  /*1940*/  IMAD R67, R5.reuse, -0x10, -R60.reuse ;  /* 0xfffffff005437824 */ /* 0x140fe200078e0a3c */
[----:B------:R-:W-:Y:S01]  /*1950*/  UIADD3 UR5, UR41, 0x300, URZ ;  /* 0x0000030029057890 */ /* 0x000fe2000fffe03f */
[C---:B------:R-:W-:Y:S01]  /*1960*/  LOP3.LUT R66, R64.reuse, 0x8, RZ, 0xc0, !PT ;  /* 0x0000000840427812 */ /* 0x040fe200078ec0ff */
[----:B------:R-:W-:Y:S01]  /*1970*/  USHF.R.U32.HI UR4, URZ, 0x4, UR4 ;  /* 0x000000043f047899 */ /* 0x000fe20008011604 */
[----:B------:R-:W-:Y:S01]  /*1980*/  IMAD.U32 R63, RZ, RZ, UR47 ;  /* 0x0000002fff3f7e24 */ /* 0x000fe2000f8e00ff */
[----:B------:R-:W-:Y:S01]  /*1990*/  USHF.R.U32.HI UR5, URZ, 0x4, UR5 ;  /* 0x000000043f057899 */ /* 0x000fe20008011605 */
[----:B------:R-:W-:Y:S01]  /*19a0*/  IMAD.WIDE R60, R5, 0x10, R60 ;  /* 0x00000010053c7825 */ /* 0x000fe200078e023c */
[----:B------:R-:W-:Y:S01]  /*19b0*/  ULOP3.LUT UR4, UR4, 0x3fff, URZ, 0xc0, !UPT ;  /* 0x00003fff04047892 */ /* 0x000fe2000f8ec03f */
[----:B------:R-:W-:Y:S01]  /*19c0*/  LOP3.LUT R64, R64, 0x8, RZ, 0xc, !PT ;  /* 0x0000000840407812 */ /* 0x000fe200078e0cff */
[----:B------:R-:W-:Y:S01]  /*19d0*/  ULOP3.LUT UR5, UR5, 0x3fff, URZ, 0xc0, !UPT ;  /* 0x00003fff05057892 */ /* 0x000fe2000f8ec03f */
[----:B------:R-:W-:Y:S01]  /*19e0*/  VIADD R65, R63, UR42 ;  /* 0x0000002a3f417c36 */ /* 0x000fe20008000000 */
[----:B------:R-:W-:Y:S01]  /*19f0*/  LOP3.LUT R66, R66, 0x18, RZ, 0x3c, !PT ;  /* 0x0000001842427812 */ /* 0x000fe200078e3cff */
[----:B------:R-:W-:Y:S01]  /*1a00*/  VIADD R67, R67, UR6 ;  /* 0x0000000643437c36 */ /* 0x000fe20008000000 */
[----:B------:R-:W-:-:S02]  /*1a10*/  ULOP3.LUT UR44, UR4, 0x10000, URZ, 0xfc, !UPT ;  /* 0x00010000042c7892 */ /* 0x000fc4000f8efc3f */
[----:B------:R-:W-:-:S12]  /*1a20*/  ULOP3.LUT UR45, UR5, 0x10000, URZ, 0xfc, !UPT ;  /* 0x00010000052d7892 */ /* 0x000fd8000f8efc3f */
.L_x_107:
[----:B------:R-:W-:Y:S01]  /*1a30*/  SHF.L.U32 R0, R69, 0x1f, RZ ;  /* 0x0000001f45007819 */ /* 0x000fe200000006ff */
[----:B------:R-:W-:Y:S02]  /*1a40*/  ULDC UR4, c[0x0][0x28c] ;  /* 0x0000a30000047ab9 */ /* 0x000fe40000000800 */
[----:B------:R-:W-:Y:S01]  /*1a50*/  ISETP.LT.AND P1, PT, RZ, UR4, PT ;  /* 0x00000004ff007c0c */ /* 0x000fe2000bf21270 */
[----:B-1----:R-:W1:Y:S02]  /*1a60*/  SYNCS.PHASECHK.TRANS64.TRYWAIT P0, [R63+UR42], R0 ;  /* 0x000000003f0075a7 */ /* 0x002e64000800016a */
[----:B-1-34-:R-:W-:Y:S10]  /*1a70*/  @!P0 BRA `(.L_x_20) ;  /* 0x0000004800e48947 */ /* 0x01aff40003800000 */
.L_x_153:
[----:B------:R-:W-:Y:S05]  /*1a80*/  @P1 BRA `(.L_x_21) ;  /* 0x0000000000401947 */ /* 0x000fea0003800000 */
[----:B-1----:R-:W-:Y:S01]  /*1a90*/  MOV R0, 0x0 ;  /* 0x0000000000007802 */ /* 0x002fe20000000f00 */
[----:B------:R-:W-:Y:S01]  /*1aa0*/  ULDC.64 UR4, c[0x4][0x68] ;  /* 0x01001a0000047ab9 */ /* 0x000fe20000000a00 */
[----:B------:R-:W-:Y:S01]  /*1ab0*/  ULDC.64 UR6, c[0x4][0x8] ;  /* 0x0100020000067ab9 */ /* 0x000fe20000000a00 */
[----:B------:R-:W-:Y:S01]  /*1ac0*/  IMAD.U32 R4, RZ, RZ, UR4 ;  /* 0x00000004ff047e24 */ /* 0x000fe2000f8e00ff */
[----:B------:R1:W2:Y:S01]  /*1ad0*/  LDC.64 R14, c[0x4][R0] ;  /* 0x01000000000e7b82 */ /* 0x0002a20000000a00 */
[----:B------:R-:W-:Y:S01]  /*1ae0*/  IMAD.U32 R5, RZ, RZ, UR5 ;  /* 0x00000005ff057e24 */ /* 0x000fe2000f8e00ff */
[----:B------:R-:W-:Y:S01]  /*1af0*/  ULDC.64 UR4, c[0x4][0x70] ;  /* 0x01001c0000047ab9 */ /* 0x000fe20000000a00 */
[----:B------:R-:W-:Y:S02]  /*1b00*/  IMAD.U32 R10, RZ, RZ, UR6 ;  /* 0x00000006ff0a7e24 */ /* 0x000fe4000f8e00ff */
[----:B------:R-:W-:Y:S02]  /*1b10*/  IMAD.U32 R6, RZ, RZ, UR4 ;  /* 0x00000004ff067e24 */ /* 0x000fe4000f8e00ff */
[----:B------:R-:W-:-:S02]  /*1b20*/  IMAD.U32 R7, RZ, RZ, UR5 ;  /* 0x00000005ff077e24 */ /* 0x000fc4000f8e00ff */
[----:B------:R-:W-:Y:S02]  /*1b30*/  IMAD.U32 R11, RZ, RZ, UR7 ;  /* 0x00000007ff0b7e24 */ /* 0x000fe4000f8e00ff */
[----:B------:R-:W-:Y:S02]  /*1b40*/  IMAD.MOV.U32 R8, RZ, RZ, 0x1e1 ;  /* 0x000001e1ff087424 */ /* 0x000fe400078e00ff */
[----:B0-----:R-:W-:Y:S02]  /*1b50*/  IMAD.MOV.U32 R12, RZ, RZ, 0x1 ;  /* 0x00000001ff0c7424 */ /* 0x001fe400078e00ff */
[----:B-1----:R-:W-:-:S07]  /*1b60*/  IMAD.MOV.U32 R13, RZ, RZ, RZ ;  /* 0x000000ffff0d7224 */ /* 0x002fce00078e00ff */
[----:B------:R-:W-:-:S07]  /*1b70*/  LEPC R20, `(.L_x_21) ;  /* 0x000000001014794e */ /* 0x000fce0000000000 */
[----:B--2--5:R-:W-:Y:S05]  /*1b80*/  CALL.ABS.NOINC R14 ;  /* 0x000000000e007343 */ /* 0x024fea0003c00000 */
.L_x_21:
[----:B-1----:R-:W-:-:S04]  /*1b90*/  LOP3.LUT R0, R16, 0x1, RZ, 0xfc, !PT ;  /* 0x0000000110007812 */ /* 0x002fc800078efcff */
[----:B------:R-:W-:-:S13]  /*1ba0*/  ISETP.NE.AND P0, PT, R0, 0x3, PT ;  /* 0x000000030000780c */ /* 0x000fda0003f05270 */
[----:B------:R-:W-:Y:S05]  /*1bb0*/  @!P0 BRA `(.L_x_22) ;  /* 0x0000000000048947 */ /* 0x000fea0003800000 */
[----:B------:R-:W-:Y:S01]  /*1bc0*/  BPT.TRAP 0x1 ;  /* 0x000000040000795c */ /* 0x000fe20000300000 */
.L_x_22:
[----:B------:R-:W-:Y:S02]  /*1bd0*/  IMAD.U32 R3, RZ, RZ, UR39 ;  /* 0x00000027ff037e24 */ /* 0x000fe4000f8e00ff */
[----:B------:R-:W-:-:S03]  /*1be0*/  IMAD.U32 R0, RZ, RZ, UR38 ;  /* 0x00000026ff007e24 */ /* 0x000fc6000f8e00ff */
[----:B------:R-:W-:Y:S02]  /*1bf0*/  LEA R3, R3, UR41, 0x3 ;  /* 0x0000002903037c11 */ /* 0x000fe4000f8e18ff */
[----:B------:R-:W-:-:S04]  /*1c00*/  SHF.L.U32 R0, R0, 0x1f, RZ ;  /* 0x0000001f00007819 */ /* 0x000fc800000006ff */
[----:B------:R1:W2:Y:S01]  /*1c10*/  SYNCS.PHASECHK.TRANS64.TRYWAIT P1, [R3+URZ], R0 ;  /* 0x00000000030075a7 */ /* 0x0002a2000802017f */
[----:B------:R-:W-:Y:S05]  /*1c20*/  @!P0 BRA `(.L_x_23) ;  /* 0x0000000000048947 */ /* 0x000fea0003800000 */
[----:B------:R-:W-:Y:S01]  /*1c30*/  BPT.TRAP 0x1 ;  /* 0x000000040000795c */ /* 0x000fe20000300000 */
.L_x_23:
[----:B--2---:R-:W-:Y:S05]  /*1c40*/  @P1 BRA `(.L_x_24) ;  /* 0x0000000000081947 */ /* 0x004fea0003800000 */
[----:B------:R-:W2:Y:S02]  /*1c50*/  SYNCS.PHASECHK.TRANS64.TRYWAIT P1, [R3+URZ], R0 ;  /* 0x00000000030075a7 */ /* 0x000ea4000802017f */
[----:B--2---:R-:W-:Y:S05]  /*1c60*/  @!P1 BRA `(.L_x_25) ;  /* 0x00000048007c9947 */ /* 0x004fea0003800000 */
.L_x_24:
[----:B------:R-:W-:Y:S05]  /*1c70*/  WARPSYNC.ALL ;  /* 0x0000000000007948 */ /* 0x000fea0003800000 */
[----:B------:R-:W-:Y:S01]  /*1c80*/  ULEA UR4, UR39, UR45, 0x8 ;  /* 0x0000002d27047291 */ /* 0x000fe2000f8e403f */
[----:B------:R-:W-:Y:S01]  /*1c90*/  WARPGROUP.ARRIVE ;  /* 0x00000000000079c5 */ /* 0x000fe20000000000 */
[----:B------:R-:W-:Y:S01]  /*1ca0*/  ULEA UR6, UR39, UR44, 0x8 ;  /* 0x0000002c27067291 */ /* 0x000fe2000f8e403f */
[----:B-12---:R-:W-:Y:S01]  /*1cb0*/  IMAD.U32 R0, RZ, RZ, UR43 ;  /* 0x0000002bff007e24 */ /* 0x006fe2000f8e00ff */
[----:B------:R-:W-:Y:S01]  /*1cc0*/  UMOV UR5, 0x80000020 ;  /* 0x8000002000057882 */ /* 0x000fe20000000000 */
[----:B------:R-:W-:-:S03]  /*1cd0*/  UMOV UR7, 0x80000020 ;  /* 0x8000002000077882 */ /* 0x000fc60000000000 */
[----:B------:R-:W-:-:S03]  /*1ce0*/  ISETP.GE.AND P1, PT, R0, 0x1, PT ;  /* 0x000000010000780c */ /* 0x000fc60003f26270 */
[----:B------:R-:W-:Y:S01]  /*1cf0*/  IGMMA.64x64x32.S8.S8 R24, gdesc[UR4], RZ, !UPT, gsb0 ;  /* 0x01e00000041879f1 */ /* 0x000fe2000c0410ff */
[----:B------:R-:W-:Y:S02]  /*1d00*/  UIADD3 UR4, UR4, 0x2, URZ ;  /* 0x0000000204047890 */ /* 0x000fe4000fffe03f */
[----:B------:R-:W-:Y:S01]  /*1d10*/  UIADD3 UR6, UR6, 0x2, URZ ;  /* 0x0000000206067890 */ /* 0x000fe2000fffe03f */
[----:B------:R-:W-:Y:S01]  /*1d20*/  UMOV UR5, 0x80000020 ;  /* 0x8000002000057882 */ /* 0x000fe20000000000 */
[----:B------:R-:W-:Y:S01]  /*1d30*/  UMOV UR7, 0x80000020 ;  /* 0x8000002000077882 */ /* 0x000fe20000000000 */
[----:B------:R-:W-:Y:S02]  /*1d40*/  WARPGROUP.DEPBAR.LE gsb0, 0x0 ;  /* 0x00008000000079c5 */ /* 0x000fe40000010000 */
[----:B------:R-:W-:-:S06]  /*1d50*/  WARPGROUP.ARRIVE ;  /* 0x00000000000079c5 */ /* 0x000fcc0000000000 */
[----:B------:R-:W-:Y:S03]  /*1d60*/  IGMMA.64x64x32.S8.S8 R24, gdesc[UR4], R24, gsb0 ;  /* 0x01e00000041879f1 */ /* 0x000fe60008041018 */
[----:B------:R-:W-:Y:S02]  /*1d70*/  WARPGROUP.DEPBAR.LE gsb0, 0x0 ;  /* 0x00008000000079c5 */ /* 0x000fe40000010000 */
[----:B------:R-:W-:Y:S05]  /*1d80*/  @!P1 BRA `(.L_x_26) ;  /* 0x0000000000d49947 */ /* 0x000fea0003800000 */
[----:B------:R-:W-:Y:S01]  /*1d90*/  UIADD3 UR4, UR39, 0x1, URZ ;  /* 0x0000000127047890 */ /* 0x000fe2000fffe03f */
[----:B------:R-:W-:Y:S02]  /*1da0*/  IMAD.U32 R0, RZ, RZ, UR43 ;  /* 0x0000002bff007e24 */ /* 0x000fe4000f8e00ff */
[----:B------:R-:W-:Y:S01]  /*1db0*/  IMAD.U32 R3, RZ, RZ, UR39 ;  /* 0x00000027ff037e24 */ /* 0x000fe2000f8e00ff */
[----:B------:R-:W-:-:S04]  /*1dc0*/  UISETP.NE.AND UP0, UPT, UR4, 0x1c, UPT ;  /* 0x0000001c0400788c */ /* 0x000fc8000bf05270 */
[----:B------:R-:W-:Y:S02]  /*1dd0*/  USEL UR5, URZ, 0x1, UP0 ;  /* 0x000000013f057887 */ /* 0x000fe40008000000 */
[----:B------:R-:W-:Y:S02]  /*1de0*/  USEL UR8, UR4, URZ, UP0 ;  /* 0x0000003f04087287 */ /* 0x000fe40008000000 */
[----:B------:R-:W-:-:S06]  /*1df0*/  ULOP3.LUT UR5, UR38, UR5, URZ, 0x3c, !UPT ;  /* 0x0000000526057292 */ /* 0x000fcc000f8e3c3f */
[----:B------:R-:W-:-:S07]  /*1e00*/  IMAD.U32 R6, RZ, RZ, UR5 ;  /* 0x00000005ff067e24 */ /* 0x000fce000f8e00ff */
.L_x_33:
[----:B------:R-:W-:Y:S05]  /*1e10*/  @!P0 BRA `(.L_x_27) ;  /* 0x0000000000048947 */ /* 0x000fea0003800000 */
[----:B------:R-:W-:Y:S01]  /*1e20*/  BPT.TRAP 0x1 ;  /* 0x000000040000795c */ /* 0x000fe20000300000 */
.L_x_27:
[----:B------:R-:W-:Y:S01]  /*1e30*/  ULEA UR4, UR8, UR41, 0x3 ;  /* 0x0000002908047291 */ /* 0x000fe2000f8e183f */
[----:B------:R-:W-:-:S08]  /*1e40*/  SHF.L.U32 R4, R6, 0x1f, RZ ;  /* 0x0000001f06047819 */ /* 0x000fd000000006ff */
[----:B------:R1:W2:Y:S01]  /*1e50*/  SYNCS.PHASECHK.TRANS64.TRYWAIT P1, [UR4], R4 ;  /* 0x00000004ff0075a7 */ /* 0x0002a20008020144 */
[----:B------:R-:W-:Y:S05]  /*1e60*/  @!P0 BRA `(.L_x_28) ;  /* 0x0000000000048947 */ /* 0x000fea0003800000 */
[----:B------:R-:W-:Y:S01]  /*1e70*/  BPT.TRAP 0x1 ;  /* 0x000000040000795c */ /* 0x000fe20000300000 */
.L_x_28:
[----:B--2---:R-:W-:Y:S05]  /*1e80*/  @P1 BRA `(.L_x_29) ;  /* 0x0000000000081947 */ /* 0x004fea0003800000 */
[----:B------:R-:W2:Y:S02]  /*1e90*/  SYNCS.PHASECHK.TRANS64.TRYWAIT P1, [UR4], R4 ;  /* 0x00000004ff0075a7 */ /* 0x000ea40008020144 */
[----:B--2---:R-:W-:Y:S05]  /*1ea0*/  @!P1 BRA `(.L_x_30) ;  /* 0x0000004800009947 */ /* 0x004fea0003800000 */
.L_x_29:
[----:B------:R-:W-:Y:S01]  /*1eb0*/  ULEA UR4, UR8, UR45, 0x8 ;  /* 0x0000002d08047291 */ /* 0x000fe2000f8e403f */
[----:B------:R-:W-:Y:S01]  /*1ec0*/  WARPGROUP.ARRIVE ;  /* 0x00000000000079c5 */ /* 0x000fe20000000000 */
[----:B------:R-:W-:Y:S01]  /*1ed0*/  ULEA UR6, UR8, UR44, 0x8 ;  /* 0x0000002c08067291 */ /* 0x000fe2000f8e403f */
[----:B------:R-:W-:Y:S01]  /*1ee0*/  UMOV UR5, 0x80000020 ;  /* 0x8000002000057882 */ /* 0x000fe20000000000 */
[----:B------:R-:W-:-:S07]  /*1ef0*/  UMOV UR7, 0x80000020 ;  /* 0x8000002000077882 */ /* 0x000fce0000000000 */
[----:B------:R-:W-:Y:S01]  /*1f00*/  IGMMA.64x64x32.S8.S8 R24, gdesc[UR4], R24, gsb0 ;  /* 0x01e00000041879f1 */ /* 0x000fe20008041018 */
        /* <DEDUP_REMOVED lines=9> */
[----:B------:R-:W-:Y:S01]  /*1fa0*/  BPT.TRAP 0x1 ;  /* 0x000000040000795c */ /* 0x000fe20000300000 */
.L_x_31:
[----:B------:R-:W-:-:S13]  /*1fb0*/  ISETP.NE.AND P1, PT, R57, RZ, PT ;  /* 0x000000ff3900720c */ /* 0x000fda0003f25270 */
[----:B-12---:R-:W-:-:S05]  /*1fc0*/  @P1 LEA R4, R3, UR41, 0x3 ;  /* 0x0000002903041c11 */ /* 0x006fca000f8e18ff */
[----:B------:R-:W-:-:S05]  /*1fd0*/  @P1 VIADD R5, R4, 0xe0 ;  /* 0x000000e004051836 */ /* 0x000fca0000000000 */
[----:B------:R-:W-:-:S04]  /*1fe0*/  @P1 PRMT R5, R56, 0x654, R5 ;  /* 0x0000065438051816 */ /* 0x000fc80000000005 */
[----:B------:R1:W-:Y:S01]  /*1ff0*/  @P1 SYNCS.ARRIVE.TRANS64.RED.A1T0 RZ, [R5+URZ], RZ ;  /* 0x000000ff05ff19a7 */ /* 0x0003e2000810043f */
[----:B------:R-:W-:-:S13]  /*2000*/  ISETP.GT.U32.AND P1, PT, R16, 0x1, PT ;  /* 0x000000011000780c */ /* 0x000fda0003f24070 */
[----:B-1----:R-:W-:Y:S05]  /*2010*/  @P1 BRA `(.L_x_32) ;  /* 0x0000000000041947 */ /* 0x002fea0003800000 */
[----:B------:R-:W-:Y:S01]  /*2020*/  BPT.TRAP 0x1 ;  /* 0x000000040000795c */ /* 0x000fe20000300000 */
.L_x_32:
[----:B------:R-:W-:Y:S01]  /*2030*/  UIADD3 UR8, UR8, 0x1, URZ ;  /* 0x0000000108087890 */ /* 0x000fe2000fffe03f */
[C---:B------:R-:W-:Y:S01]  /*2040*/  ISETP.GT.AND P2, PT, R0.reuse, 0x1, PT ;  /* 0x000000010000780c */ /* 0x040fe20003f44270 */
[----:B------:R-:W-:Y:S02]  /*2050*/  VIADD R3, R3, 0x1 ;  /* 0x0000000103037836 */ /* 0x000fe40000000000 */
[----:B------:R-:W-:Y:S01]  /*2060*/  UISETP.NE.AND UP0, UPT, UR8, 0x1c, UPT ;  /* 0x0000001c0800788c */ /* 0x000fe2000bf05270 */
[----:B------:R-:W-:Y:S02]  /*2070*/  VIADD R0, R0, 0xffffffff ;  /* 0xffffffff00007836 */ /* 0x000fe40000000000 */
[C---:B------:R-:W-:Y:S01]  /*2080*/  ISETP.NE.AND P1, PT, R3.reuse, 0x1c, PT ;  /* 0x0000001c0300780c */ /* 0x040fe20003f25270 */
[----:B------:R-:W-:Y:S02]  /*2090*/  USEL UR4, URZ, 0x1, UP0 ;  /* 0x000000013f047887 */ /* 0x000fe40008000000 */
[----:B------:R-:W-:Y:S01]  /*20a0*/  USEL UR8, UR8, URZ, UP0 ;  /* 0x0000003f08087287 */ /* 0x000fe20008000000 */
[----:B------:R-:W-:-:S03]  /*20b0*/  SEL R3, R3, RZ, P1 ;  /* 0x000000ff03037207 */ /* 0x000fc60000800000 */
[----:B------:R-:W-:Y:S01]  /*20c0*/  LOP3.LUT R6, R6, UR4, RZ, 0x3c, !PT ;  /* 0x0000000406067c12 */ /* 0x000fe2000f8e3cff */
[----:B------:R-:W-:Y:S07]  /*20d0*/  @P2 BRA `(.L_x_33) ;  /* 0xfffffffc004c2947 */ /* 0x000fee000383ffff */
.L_x_26:
[----:B------:R-:W1:Y:S01]  /*20e0*/  LDC R0, c[0x0][0x28c] ;  /* 0x0000a300ff007b82 */ /* 0x000e620000000800 */
[----:B------:R2:W-:Y:S01]  /*20f0*/  SYNCS.ARRIVE.TRANS64.A1T0 RZ, [R64+UR47], RZ ;  /* 0x000000ff40ff79a7 */ /* 0x0005e2000810002f */
[----:B-1----:R-:W-:-:S13]  /*2100*/  ISETP.GE.AND P1, PT, R0, 0x1, PT ;  /* 0x000000010000780c */ /* 0x002fda0003f26270 */
[----:B--2---:R-:W-:Y:S05]  /*2110*/  @!P1 BRA `(.L_x_34) ;  /* 0x0000000000449947 */ /* 0x004fea0003800000 */
[----:B------:R-:W-:Y:S05]  /*2120*/  @!P0 BRA `(.L_x_35) ;  /* 0x0000000000048947 */ /* 0x000fea0003800000 */
[----:B------:R-:W-:Y:S01]  /*2130*/  BPT.TRAP 0x1 ;  /* 0x000000040000795c */ /* 0x000fe20000300000 */
.L_x_35:
[----:B------:R-:W-:-:S13]  /*2140*/  ISETP.NE.AND P0, PT, R57, RZ, PT ;  /* 0x000000ff3900720c */ /* 0x000fda0003f05270 */
[----:B------:R-:W-:-:S05]  /*2150*/  VOTEU.ANY UP0, P0 ;  /* 0x00000000003f7886 */ /* 0x000fca0000000100 */
[----:B------:R-:W-:-:S06]  /*2160*/  @UP0 UIADD3 UR4, UR43, UR39, URZ ;  /* 0x000000272b040290 */ /* 0x000fcc000fffe03f */
[----:B------:R-:W-:Y:S02]  /*2170*/  IMAD.U32 R4, RZ, RZ, UR4 ;  /* 0x00000004ff047e24 */ /* 0x000fe4000f8e00ff */
[----:B------:R-:W-:-:S03]  /*2180*/  IMAD.U32 R3, RZ, RZ, UR4 ;  /* 0x00000004ff037e24 */ /* 0x000fc6000f8e00ff */
[----:B------:R-:W-:-:S05]  /*2190*/  @P0 SHF.R.U32.HI R4, RZ, 0x2, R4 ;  /* 0x00000002ff040819 */ /* 0x000fca0000011604 */
[----:B------:R-:W-:-:S04]  /*21a0*/  @P0 IMAD.WIDE.U32 R4, R4, 0x24924925, RZ ;  /* 0x2492492504040825 */ /* 0x000fc800078e00ff */
[----:B------:R-:W-:-:S05]  /*21b0*/  @P0 IMAD R4, R5, -0x1c, R3 ;  /* 0xffffffe405040824 */ /* 0x000fca00078e0203 */
[----:B------:R-:W-:-:S05]  /*21c0*/  @P0 LEA R4, R4, UR41, 0x3 ;  /* 0x0000002904040c11 */ /* 0x000fca000f8e18ff */
[----:B------:R-:W-:-:S05]  /*21d0*/  @P0 VIADD R3, R4, 0xe0 ;  /* 0x000000e004030836 */ /* 0x000fca0000000000 */
[----:B------:R-:W-:-:S04]  /*21e0*/  @P0 PRMT R3, R56, 0x654, R3 ;  /* 0x0000065438030816 */ /* 0x000fc80000000003 */
[----:B------:R1:W-:Y:S01]  /*21f0*/  @P0 SYNCS.ARRIVE.TRANS64.RED.A1T0 RZ, [R3+URZ], RZ ;  /* 0x000000ff03ff09a7 */ /* 0x0003e2000810043f */
[----:B------:R-:W-:-:S13]  /*2200*/  ISETP.GT.U32.AND P0, PT, R16, 0x1, PT ;  /* 0x000000011000780c */ /* 0x000fda0003f04070 */
[----:B-1----:R-:W-:Y:S05]  /*2210*/  @P0 BRA `(.L_x_34) ;  /* 0x0000000000040947 */ /* 0x002fea0003800000 */
[----:B------:R-:W-:Y:S01]  /*2220*/  BPT.TRAP 0x1 ;  /* 0x000000040000795c */ /* 0x000fe20000300000 */
.L_x_34:
[----:B------:R-:W-:Y:S01]  /*2230*/  SHF.L.U32 R0, R69, 0x1f, RZ ;  /* 0x0000001f45007819 */ /* 0x000fe200000006ff */
[----:B------:R-:W-:Y:S01]  /*2240*/  UIADD3 UR39, UR46, UR39, URZ ;  /* 0x000000272e277290 */ /* 0x000fe2000fffe03f */
[----:B------:R-:W1:Y:S01]  /*2250*/  LDC R15, c[0x0][0x288] ;  /* 0x0000a200ff0f7b82 */ /* 0x000e620000000800 */
[----:B------:R-:W-:Y:S01]  /*2260*/  UISETP.GE.U32.AND UP1, UPT, UR46, 0x1c, UPT ;  /* 0x0000001c2e00788c */ /* 0x000fe2000bf26070 */
[----:B------:R-:W-:Y:S01]  /*2270*/  IMAD.SHL.U32 R8, R62, 0x2, RZ ;  /* 0x000000023e087824 */ /* 0x000fe200078e00ff */
[----:B------:R-:W-:Y:S02]  /*2280*/  UISETP.GT.U32.AND UP0, UPT, UR39, 0x1b, UPT ;  /* 0x0000001b2700788c */ /* 0x000fe4000bf04070 */
[----:B------:R-:W-:Y:S02]  /*2290*/  USHF.R.U32.HI UR4, URZ, 0x2, UR39 ;  /* 0x000000023f047899 */ /* 0x000fe40008011627 */
[----:B------:R-:W-:Y:S01]  /*22a0*/  UISETP.LT.U32.AND UP0, UPT, UR46, 0x1c, UP0 ;  /* 0x0000001c2e00788c */ /* 0x000fe20008701070 */
[----:B------:R-:W2:Y:S01]  /*22b0*/  SYNCS.PHASECHK.TRANS64.TRYWAIT P0, [R63+UR42+0x10], R0 ;  /* 0x000010003f0075a7 */ /* 0x000ea2000800016a */
[----:B------:R-:W-:Y:S01]  /*22c0*/  UIMAD.WIDE.U32 UR4, UR4, 0x24924925, URZ ;  /* 0x24924925040478a5 */ /* 0x000fe2000f8e003f */
[----:B------:R-:W-:Y:S01]  /*22d0*/  SHF.R.S32.HI R9, RZ, 0x1f, R8 ;  /* 0x0000001fff097819 */ /* 0x000fe20000011408 */
[----:B------:R-:W-:-:S02]  /*22e0*/  USEL UR6, URZ, 0x1, !UP0 ;  /* 0x000000013f067887 */ /* 0x000fc4000c000000 */
[----:B------:R-:W-:Y:S02]  /*22f0*/  UIMAD UR39, UR5, -0x1c, UR39 ;  /* 0xffffffe4052778a4 */ /* 0x000fe4000f8e0227 */
[----:B------:R-:W-:-:S04]  /*2300*/  ULOP3.LUT UR38, UR38, UR6, URZ, 0x3c, !UPT ;  /* 0x0000000626267292 */ /* 0x000fc8000f8e3c3f */
[----:B------:R-:W-:Y:S01]  /*2310*/  @UP1 ULOP3.LUT UR38, UR38, 0x1, UR5, 0x78, !UPT ;  /* 0x0000000126261892 */ /* 0x000fe2000f8e7805 */
[----:B-12---:R-:W-:Y:S11]  /*2320*/  @!P0 BRA `(.L_x_36) ;  /* 0x0000004000f88947 */ /* 0x006ff60003800000 */
.L_x_154:
[----:B-1----:R-:W-:Y:S01]  /*2330*/  IMAD.SHL.U32 R0, R19, 0x40, RZ ;  /* 0x0000004013007824 */ /* 0x002fe200078e00ff */
[----:B------:R-:W-:Y:S01]  /*2340*/  ULDC UR6, c[0x0][0x284] ;  /* 0x0000a10000067ab9 */ /* 0x000fe20000000800 */
[----:B------:R-:W-:Y:S01]  /*2350*/  IMAD.SHL.U32 R22, R22, 0x40, RZ ;  /* 0x0000004016167824 */ /* 0x000fe200078e00ff */
[----:B------:R-:W-:Y:S01]  /*2360*/  SHF.R.S32.HI R71, RZ, 0x1f, R2 ;  /* 0x0000001fff477819 */ /* 0x000fe20000011402 */
[----:B------:R-:W-:Y:S01]  /*2370*/  ULDC.64 UR4, c[0x0][0x5d0] ;  /* 0x0001740000047ab9 */ /* 0x000fe20000000a00 */
[----:B------:R-:W-:Y:S01]  /*2380*/  ISETP.GE.AND P0, PT, R0, UR6, PT ;  /* 0x0000000600007c0c */ /* 0x000fe2000bf06270 */
[----:B------:R-:W-:Y:S01]  /*2390*/  IMAD.WIDE.U32 R4, R2, UR4, R8 ;  /* 0x0000000402047c25 */ /* 0x000fe2000f8e0008 */
[----:B------:R-:W-:Y:S02]  /*23a0*/  SHF.R.S32.HI R70, RZ, 0x1f, R22 ;  /* 0x0000001fff467819 */ /* 0x000fe40000011416 */
[C---:B------:R-:W-:Y:S01]  /*23b0*/  ISETP.GE.OR P0, PT, R22.reuse, R15, P0 ;  /* 0x0000000f1600720c */ /* 0x040fe20000706670 */
[----:B------:R-:W-:Y:S01]  /*23c0*/  IMAD R3, R71, UR4, RZ ;  /* 0x0000000447037c24 */ /* 0x000fe2000f8e02ff */
[----:B------:R-:W-:-:S03]  /*23d0*/  IADD3 R4, P1, R22, R4, RZ ;  /* 0x0000000416047210 */ /* 0x000fc60007f3e0ff */
[----:B------:R-:W-:-:S05]  /*23e0*/  IMAD R3, R2, UR5, R3 ;  /* 0x0000000502037c24 */ /* 0x000fca000f8e0203 */
[----:B------:R-:W-:-:S03]  /*23f0*/  IADD3.X R5, R70, R5, R3, P1, !PT ;  /* 0x0000000546057210 */ /* 0x000fc60000ffe403 */
[----:B------:R-:W-:Y:S05]  /*2400*/  @P0 BRA `(.L_x_37) ;  /* 0x0000001c00200947 */ /* 0x000fea0003800000 */
[----:B------:R-:W1:Y:S01]  /*2410*/  LDC.64 R10, c[0x0][0x5c8] ;  /* 0x00017200ff0a7b82 */ /* 0x000e620000000a00 */
[----:B0-----:R-:W-:Y:S01]  /*2420*/  IMAD.WIDE R12, R19, 0x40, R60 ;  /* 0x00000040130c7825 */ /* 0x001fe200078e023c */
[----:B------:R-:W-:Y:S01]  /*2430*/  ULDC.64 UR4, c[0x0][0x5c0] ;  /* 0x0001700000047ab9 */ /* 0x000fe20000000a00 */
[----:B------:R-:W-:Y:S02]  /*2440*/  BSSY B0, `(.L_x_37) ;  /* 0x00001c4000007945 */ /* 0x000fe40003800000 */
[----:B------:R-:W-:Y:S02]  /*2450*/  IMAD.IADD R72, R67, 0x1, -R0 ;  /* 0x0000000143487824 */ /* 0x000fe400078e0a00 */
[-C--:B-1----:R-:W-:Y:S02]  /*2460*/  IMAD R3, R13, R10.reuse, RZ ;  /* 0x0000000a0d037224 */ /* 0x082fe400078e02ff */
[----:B------:R-:W-:-:S04]  /*2470*/  IMAD.WIDE.U32 R4, R12, R10, R4 ;  /* 0x0000000a0c047225 */ /* 0x000fc800078e0004 */
[----:B------:R-:W-:Y:S01]  /*2480*/  IMAD R3, R12, R11, R3 ;  /* 0x0000000b0c037224 */ /* 0x000fe200078e0203 */
[----:B------:R-:W-:-:S03]  /*2490*/  IADD3 R6, P0, R4, UR4, RZ ;  /* 0x0000000404067c10 */ /* 0x000fc6000ff1e0ff */
[----:B------:R-:W-:Y:S01]  /*24a0*/  IMAD.IADD R3, R5, 0x1, R3 ;  /* 0x0000000105037824 */ /* 0x000fe200078e0203 */
[----:B------:R-:W-:-:S04]  /*24b0*/  LEA R4, P1, R10, R6, 0x3 ;  /* 0x000000060a047211 */ /* 0x000fc800078218ff */
[----:B------:R-:W-:Y:S01]  /*24c0*/  IADD3.X R7, R3, UR5, RZ, P0, !PT ;  /* 0x0000000503077c10 */ /* 0x000fe200087fe4ff */
[----:B------:R-:W-:Y:S01]  /*24d0*/  IMAD R3, R62, -0x2, R15 ;  /* 0xfffffffe3e037824 */ /* 0x000fe200078e020f */
[----:B-----5:R-:W-:Y:S02]  /*24e0*/  ISETP.NE.AND P0, PT, R59, RZ, PT ;  /* 0x000000ff3b00720c */ /* 0x020fe40003f05270 */
[----:B------:R-:W-:Y:S01]  /*24f0*/  LEA.HI.X R5, R10, R7, R11, 0x3, P1 ;  /* 0x000000070a057211 */ /* 0x000fe200008f1c0b */
[----:B------:R-:W-:-:S10]  /*2500*/  IMAD.IADD R73, R3, 0x1, -R22 ;  /* 0x0000000103497824 */ /* 0x000fd400078e0a16 */
[----:B------:R-:W-:Y:S05]  /*2510*/  @!P0 BRA `(.L_x_38) ;  /* 0x0000001400188947 */ /* 0x000fea0003800000 */
[----:B------:R-:W0:Y:S01]  /*2520*/  LDC.64 R14, c[0x0][0x5b0] ;  /* 0x00016c00ff0e7b82 */ /* 0x000e220000000a00 */
[----:B------:R-:W-:Y:S01]  /*2530*/  ULDC.64 UR4, c[0x0][0x5b8] ;  /* 0x00016e0000047ab9 */ /* 0x000fe20000000a00 */
[----:B------:R-:W-:Y:S01]  /*2540*/  ISETP.GE.AND P3, PT, R73, 0x1, PT ;  /* 0x000000014900780c */ /* 0x000fe20003f66270 */
[----:B------:R-:W-:Y:S01]  /*2550*/  IMAD.WIDE.U32 R8, R2, UR4, R8 ;  /* 0x0000000402087c25 */ /* 0x000fe2000f8e0008 */
[----:B------:R-:W-:Y:S02]  /*2560*/  BSSY B1, `(.L_x_39) ;  /* 0x000000e000017945 */ /* 0x000fe40003800000 */
[----:B------:R-:W-:Y:S01]  /*2570*/  ISETP.LT.OR P1, PT, R72, 0x1, !P3 ;  /* 0x000000014800780c */ /* 0x000fe20005f21670 */
[----:B------:R-:W-:Y:S01]  /*2580*/  IMAD R3, R71, UR4, RZ ;  /* 0x0000000447037c24 */ /* 0x000fe2000f8e02ff */
[----:B------:R-:W1:Y:S01]  /*2590*/  LDC.64 R20, c[0x0][0x5a8] ;  /* 0x00016a00ff147b82 */ /* 0x000e620000000a00 */
[----:B------:R-:W-:Y:S02]  /*25a0*/  IADD3 R10, P0, R22, R8, RZ ;  /* 0x00000008160a7210 */ /* 0x000fe40007f1e0ff */
[----:B------:R-:W-:-:S05]  /*25b0*/  IMAD R3, R2, UR5, R3 ;  /* 0x0000000502037c24 */ /* 0x000fca000f8e0203 */
[----:B------:R-:W-:Y:S01]  /*25c0*/  IADD3.X R11, R70, R9, R3, P0, !PT ;  /* 0x00000009460b7210 */ /* 0x000fe200007fe403 */
[-C--:B0-----:R-:W-:Y:S02]  /*25d0*/  IMAD R0, R13, R14.reuse, RZ ;  /* 0x0000000e0d007224 */ /* 0x081fe400078e02ff */
[----:B------:R-:W-:-:S04]  /*25e0*/  IMAD.WIDE.U32 R2, R12, R14, R10 ;  /* 0x0000000e0c027225 */ /* 0x000fc800078e000a */
[----:B------:R-:W-:Y:S01]  /*25f0*/  IMAD R19, R12, R15, R0 ;  /* 0x0000000f0c137224 */ /* 0x000fe200078e0200 */
[----:B-1----:R-:W-:-:S04]  /*2600*/  IADD3 R2, P0, R2, R20, RZ ;  /* 0x0000001402027210 */ /* 0x002fc80007f1e0ff */
[----:B------:R-:W-:Y:S01]  /*2610*/  IADD3.X R3, R21, R3, R19, P0, !PT ;  /* 0x0000000315037210 */ /* 0x000fe200007fe413 */
[----:B------:R-:W-:Y:S08]  /*2620*/  @P1 BRA `(.L_x_40) ;  /* 0x0000000000041947 */ /* 0x000ff00003800000 */
[----:B------:R0:W5:Y:S02]  /*2630*/  LDG.E.U8 R68, desc[UR36][R2.64] ;  /* 0x0000002402447981 */ /* 0x000164000c1e1100 */
.L_x_40:
[----:B------:R-:W-:Y:S05]  /*2640*/  BSYNC B1 ;  /* 0x0000000000017941 */ /* 0x000fea0003800000 */
.L_x_39:
[----:B-----5:R-:W-:Y:S01]  /*2650*/  LOP3.LUT R0, R68, 0xffff, RZ, 0xc0, !PT ;  /* 0x0000ffff44007812 */ /* 0x020fe200078ec0ff */
[C---:B------:R-:W-:Y:S01]  /*2660*/  IMAD.SHL.U32 R8, R14.reuse, 0x8, RZ ;  /* 0x000000080e087824 */ /* 0x040fe200078e00ff */
[----:B------:R-:W-:Y:S01]  /*2670*/  SHF.L.U64.HI R9, R14, 0x3, R15 ;  /* 0x000000030e097819 */ /* 0x000fe2000001020f */
[----:B------:R-:W-:Y:S01]  /*2680*/  BSSY B1, `(.L_x_41) ;  /* 0x000000e000017945 */ /* 0x000fe20003800000 */
[----:B------:R-:W-:Y:S02]  /*2690*/  PRMT R0, R0, 0x8880, RZ ;  /* 0x0000888000007816 */ /* 0x000fe400000000ff */
[----:B------:R-:W-:Y:S01]  /*26a0*/  ISETP.GE.AND P2, PT, R73, 0x2, PT ;  /* 0x000000024900780c */ /* 0x000fe20003f46270 */
[----:B------:R-:W-:-:S03]  /*26b0*/  IMAD.WIDE.U32 R8, R12, R14, R8 ;  /* 0x0000000e0c087225 */ /* 0x000fc600078e0008 */
[----:B------:R-:W-:Y:S01]  /*26c0*/  ISETP.LT.OR P0, PT, R72, 0x1, !P2 ;  /* 0x000000014800780c */ /* 0x000fe20005701670 */
[----:B------:R-:W-:Y:S01]  /*26d0*/  IMAD R13, R0, R59, RZ ;  /* 0x0000003b000d7224 */ /* 0x000fe200078e02ff */
[----:B------:R-:W-:Y:S01]  /*26e0*/  IADD3 R8, P4, P5, R10, R20, R8 ;  /* 0x000000140a087210 */ /* 0x000fe20007d9e008 */
[----:B------:R-:W-:Y:S02]  /*26f0*/  IMAD.IADD R12, R19, 0x1, R9 ;  /* 0x00000001130c7824 */ /* 0x000fe400078e0209 */
[----:B------:R-:W-:-:S05]  /*2700*/  @!P1 IMAD R15, R24, R58, R13 ;  /* 0x0000003a180f9224 */ /* 0x000fca00078e020d */
[----:B------:R1:W-:Y:S03]  /*2710*/  @!P1 STG.E.U8 desc[UR36][R6.64], R15 ;  /* 0x0000000f06009986 */ /* 0x0003e6000c101124 */
[----:B------:R-:W-:Y:S05]  /*2720*/  @P0 BRA `(.L_x_42) ;  /* 0x00000000000c0947 */ /* 0x000fea0003800000 */
[----:B------:R-:W2:Y:S02]  /*2730*/  LDG.E.U8 R68, desc[UR36][R2.64+0x1] ;  /* 0x0000012402447981 */ /* 0x000ea4000c1e1100 */
[----:B--2---:R-:W-:-:S05]  /*2740*/  PRMT R0, R68, 0x8880, RZ ;  /* 0x0000888044007816 */ /* 0x004fca00000000ff */
[----:B------:R-:W-:-:S07]  /*2750*/  IMAD R13, R0, R59, RZ ;  /* 0x0000003b000d7224 */ /* 0x000fce00078e02ff */
.L_x_42:
[----:B------:R-:W-:Y:S05]  /*2760*/  BSYNC B1 ;  /* 0x0000000000017941 */ /* 0x000fea0003800000 */
.L_x_41:
[C---:B------:R-:W-:Y:S01]  /*2770*/  ISETP.LT.OR P3, PT, R72.reuse, 0x9, !P3 ;  /* 0x000000094800780c */ /* 0x040fe20005f61670 */
[----:B------:R-:W-:Y:S01]  /*2780*/  @!P0 IMAD R25, R25, R58, R13 ;  /* 0x0000003a19198224 */ /* 0x000fe200078e020d */
[----:B------:R-:W-:Y:S01]  /*2790*/  ISETP.GE.AND P1, PT, R73, 0x9, PT ;  /* 0x000000094900780c */ /* 0x000fe20003f26270 */
[----:B------:R-:W-:Y:S01]  /*27a0*/  BSSY B1, `(.L_x_43) ;  /* 0x000000b000017945 */ /* 0x000fe20003800000 */
[----:B------:R-:W-:Y:S02]  /*27b0*/  IADD3.X R9, R11, R21, R12, P4, P5 ;  /* 0x000000150b097210 */ /* 0x000fe400027ea40c */
[----:B------:R2:W-:Y:S01]  /*27c0*/  @!P0 STG.E.U8 desc[UR36][R6.64+0x1], R25 ;  /* 0x0000011906008986 */ /* 0x0005e2000c101124 */
[----:B------:R-:W-:Y:S02]  /*27d0*/  ISETP.GE.AND P0, PT, R73, 0xa, PT ;  /* 0x0000000a4900780c */ /* 0x000fe40003f06270 */
[C---:B------:R-:W-:Y:S02]  /*27e0*/  ISETP.LT.OR P2, PT, R72.reuse, 0x9, !P2 ;  /* 0x000000094800780c */ /* 0x040fe40005741670 */
[----:B------:R-:W-:-:S02]  /*27f0*/  ISETP.LT.OR P5, PT, R72, 0x1, !P1 ;  /* 0x000000014800780c */ /* 0x000fc40004fa1670 */
[----:B------:R-:W-:Y:S01]  /*2800*/  ISETP.LT.OR P4, PT, R72, 0x1, !P0 ;  /* 0x000000014800780c */ /* 0x000fe20004781670 */
[----:B------:R-:W-:-:S12]  /*2810*/  @P3 BRA `(.L_x_44) ;  /* 0x00000000000c3947 */ /* 0x000fd80003800000 */
[----:B------:R-:W3:Y:S02]  /*2820*/  LDG.E.U8 R68, desc[UR36][R8.64] ;  /* 0x0000002408447981 */ /* 0x000ee4000c1e1100 */
[----:B---3--:R-:W-:-:S05]  /*2830*/  PRMT R0, R68, 0x8880, RZ ;  /* 0x0000888044007816 */ /* 0x008fca00000000ff */
[----:B------:R-:W-:-:S07]  /*2840*/  IMAD R13, R0, R59, RZ ;  /* 0x0000003b000d7224 */ /* 0x000fce00078e02ff */
.L_x_44:
[----:B------:R-:W-:Y:S05]  /*2850*/  BSYNC B1 ;  /* 0x0000000000017941 */ /* 0x000fea0003800000 */
.L_x_43:
[----:B------:R-:W-:Y:S01]  /*2860*/  @!P3 IMAD R11, R26, R58, R13 ;  /* 0x0000003a1a0bb224 */ /* 0x000fe200078e020d */
[----:B------:R-:W-:Y:S04]  /*2870*/  BSSY B1, `(.L_x_45) ;  /* 0x0000006000017945 */ /* 0x000fe80003800000 */
[----:B------:R3:W-:Y:S01]  /*2880*/  @!P3 STG.E.U8 desc[UR36][R4.64], R11 ;  /* 0x0000000b0400b986 */ /* 0x0007e2000c101124 */
[----:B------:R-:W-:Y:S05]  /*2890*/  @P2 BRA `(.L_x_46) ;  /* 0x00000000000c2947 */ /* 0x000fea0003800000 */
[----:B------:R-:W4:Y:S02]  /*28a0*/  LDG.E.U8 R68, desc[UR36][R8.64+0x1] ;  /* 0x0000012408447981 */ /* 0x000f24000c1e1100 */
[----:B----4-:R-:W-:-:S05]  /*28b0*/  PRMT R0, R68, 0x8880, RZ ;  /* 0x0000888044007816 */ /* 0x010fca00000000ff */
[----:B------:R-:W-:-:S07]  /*28c0*/  IMAD R13, R0, R59, RZ ;  /* 0x0000003b000d7224 */ /* 0x000fce00078e02ff */
.L_x_46:
[----:B------:R-:W-:Y:S05]  /*28d0*/  BSYNC B1 ;  /* 0x0000000000017941 */ /* 0x000fea0003800000 */
.L_x_45:
[----:B------:R-:W-:Y:S01]  /*28e0*/  @!P2 IMAD R27, R27, R58, R13 ;  /* 0x0000003a1b1ba224 */ /* 0x000fe200078e020d */
[----:B------:R-:W-:Y:S04]  /*28f0*/  BSSY B1, `(.L_x_47) ;  /* 0x0000006000017945 */ /* 0x000fe80003800000 */
[----:B------:R4:W-:Y:S01]  /*2900*/  @!P2 STG.E.U8 desc[UR36][R4.64+0x1], R27 ;  /* 0x0000011b0400a986 */ /* 0x0009e2000c101124 */
[----:B------:R-:W-:Y:S05]  /*2910*/  @P5 BRA `(.L_x_48) ;  /* 0x00000000000c5947 */ /* 0x000fea0003800000 */
[----:B------:R-:W5:Y:S02]  /*2920*/  LDG.E.U8 R68, desc[UR36][R2.64+0x8] ;  /* 0x0000082402447981 */ /* 0x000f64000c1e1100 */
[----:B-----5:R-:W-:-:S05]  /*2930*/  PRMT R0, R68, 0x8880, RZ ;  /* 0x0000888044007816 */ /* 0x020fca00000000ff */
[----:B------:R-:W-:-:S07]  /*2940*/  IMAD R13, R0, R59, RZ ;  /* 0x0000003b000d7224 */ /* 0x000fce00078e02ff */
.L_x_48:
[----:B------:R-:W-:Y:S05]  /*2950*/  BSYNC B1 ;  /* 0x0000000000017941 */ /* 0x000fea0003800000 */
.L_x_47:
[----:B---3--:R-:W-:Y:S01]  /*2960*/  @!P5 IMAD R11, R28, R58, R13 ;  /* 0x0000003a1c0bd224 */ /* 0x008fe200078e020d */
[----:B------:R-:W-:Y:S04]  /*2970*/  BSSY B1, `(.L_x_49) ;  /* 0x0000006000017945 */ /* 0x000fe80003800000 */
[----:B------:R3:W-:Y:S01]  /*2980*/  @!P5 STG.E.U8 desc[UR36][R6.64+0x8], R11 ;  /* 0x0000080b0600d986 */ /* 0x0007e2000c101124 */
[----:B------:R-:W-:Y:S05]  /*2990*/  @P4 BRA `(.L_x_50) ;  /* 0x00000000000c4947 */ /* 0x000fea0003800000 */
[----:B------:R-:W5:Y:S02]  /*29a0*/  LDG.E.U8 R68, desc[UR36][R2.64+0x9] ;  /* 0x0000092402447981 */ /* 0x000f64000c1e1100 */
[----:B-----5:R-:W-:-:S05]  /*29b0*/  PRMT R0, R68, 0x8880, RZ ;  /* 0x0000888044007816 */ /* 0x020fca00000000ff */
[----:B------:R-:W-:-:S07]  /*29c0*/  IMAD R13, R0, R59, RZ ;  /* 0x0000003b000d7224 */ /* 0x000fce00078e02ff */
.L_x_50:
[----:B------:R-:W-:Y:S05]  /*29d0*/  BSYNC B1 ;  /* 0x0000000000017941 */ /* 0x000fea0003800000 */
.L_x_49:
[C---:B------:R-:W-:Y:S01]  /*29e0*/  ISETP.LT.OR P1, PT, R72.reuse, 0x9, !P1 ;  /* 0x000000094800780c */ /* 0x040fe20004f21670 */
[----:B------:R-:W-:Y:S01]  /*29f0*/  @!P4 IMAD R29, R29, R58, R13 ;  /* 0x0000003a1d1dc224 */ /* 0x000fe200078e020d */
[C---:B------:R-:W-:Y:S01]  /*2a00*/  ISETP.GE.AND P3, PT, R73.reuse, 0x11, PT ;  /* 0x000000114900780c */ /* 0x040fe20003f66270 */
[----:B------:R-:W-:Y:S01]  /*2a10*/  BSSY B1, `(.L_x_51) ;  /* 0x000000a000017945 */ /* 0x000fe20003800000 */
[----:B------:R-:W-:Y:S02]  /*2a20*/  ISETP.GE.AND P2, PT, R73, 0x12, PT ;  /* 0x000000124900780c */ /* 0x000fe40003f46270 */
[----:B------:R0:W-:Y:S01]  /*2a30*/  @!P4 STG.E.U8 desc[UR36][R6.64+0x9], R29 ;  /* 0x0000091d0600c986 */ /* 0x0001e2000c101124 */
[C---:B------:R-:W-:Y:S02]  /*2a40*/  ISETP.LT.OR P0, PT, R72.reuse, 0x9, !P0 ;  /* 0x000000094800780c */ /* 0x040fe40004701670 */
[C---:B------:R-:W-:Y:S02]  /*2a50*/  ISETP.LT.OR P5, PT, R72.reuse, 0x1, !P3 ;  /* 0x000000014800780c */ /* 0x040fe40005fa1670 */
[----:B------:R-:W-:-:S02]  /*2a60*/  ISETP.LT.OR P4, PT, R72, 0x1, !P2 ;  /* 0x000000014800780c */ /* 0x000fc40005781670 */
[----:B------:R-:W-:Y:S11]  /*2a70*/  @P1 BRA `(.L_x_52) ;  /* 0x00000000000c1947 */ /* 0x000ff60003800000 */
[----:B------:R-:W5:Y:S02]  /*2a80*/  LDG.E.U8 R68, desc[UR36][R8.64+0x8] ;  /* 0x0000082408447981 */ /* 0x000f64000c1e1100 */
[----:B-----5:R-:W-:-:S05]  /*2a90*/  PRMT R0, R68, 0x8880, RZ ;  /* 0x0000888044007816 */ /* 0x020fca00000000ff */
[----:B------:R-:W-:-:S07]  /*2aa0*/  IMAD R13, R0, R59, RZ ;  /* 0x0000003b000d7224 */ /* 0x000fce00078e02ff */
.L_x_52:
[----:B------:R-:W-:Y:S05]  /*2ab0*/  BSYNC B1 ;  /* 0x0000000000017941 */ /* 0x000fea0003800000 */
.L_x_51:
[----:B---3--:R-:W-:Y:S01]  /*2ac0*/  @!P1 IMAD R11, R30, R58, R13 ;  /* 0x0000003a1e0b9224 */ /* 0x008fe200078e020d */
[----:B------:R-:W-:Y:S04]  /*2ad0*/  BSSY B1, `(.L_x_53) ;  /* 0x0000006000017945 */ /* 0x000fe80003800000 */
[----:B------:R3:W-:Y:S01]  /*2ae0*/  @!P1 STG.E.U8 desc[UR36][R4.64+0x8], R11 ;  /* 0x0000080b04009986 */ /* 0x0007e2000c101124 */
[----:B------:R-:W-:Y:S05]  /*2af0*/  @P0 BRA `(.L_x_54) ;  /* 0x00000000000c0947 */ /* 0x000fea0003800000 */
[----:B------:R-:W5:Y:S02]  /*2b00*/  LDG.E.U8 R68, desc[UR36][R8.64+0x9] ;  /* 0x0000092408447981 */ /* 0x000f64000c1e1100 */
[----:B-----5:R-:W-:-:S05]  /*2b10*/  PRMT R0, R68, 0x8880, RZ ;  /* 0x0000888044007816 */ /* 0x020fca00000000ff */
[----:B------:R-:W-:-:S07]  /*2b20*/  IMAD R13, R0, R59, RZ ;  /* 0x0000003b000d7224 */ /* 0x000fce00078e02ff */
.L_x_54:
[----:B------:R-:W-:Y:S05]  /*2b30*/  BSYNC B1 ;  /* 0x0000000000017941 */ /* 0x000fea0003800000 */
.L_x_53:
[----:B------:R-:W-:Y:S01]  /*2b40*/  @!P0 IMAD R31, R31, R58, R13 ;  /* 0x0000003a1f1f8224 */ /* 0x000fe200078e020d */
[----:B------:R-:W-:Y:S04]  /*2b50*/  BSSY B1, `(.L_x_55) ;  /* 0x0000006000017945 */ /* 0x000fe80003800000 */
[----:B------:R0:W-:Y:S01]  /*2b60*/  @!P0 STG.E.U8 desc[UR36][R4.64+0x9], R31 ;  /* 0x0000091f04008986 */ /* 0x0001e2000c101124 */
[----:B------:R-:W-:Y:S05]  /*2b70*/  @P5 BRA `(.L_x_56) ;  /* 0x00000000000c5947 */ /* 0x000fea0003800000 */
[----:B------:R-:W5:Y:S02]  /*2b80*/  LDG.E.U8 R68, desc[UR36][R2.64+0x10] ;  /* 0x0000102402447981 */ /* 0x000f64000c1e1100 */
[----:B-----5:R-:W-:-:S05]  /*2b90*/  PRMT R0, R68, 0x8880, RZ ;  /* 0x0000888044007816 */ /* 0x020fca00000000ff */
[----:B------:R-:W-:-:S07]  /*2ba0*/  IMAD R13, R0, R59, RZ ;  /* 0x0000003b000d7224 */ /* 0x000fce00078e02ff */
.L_x_56:
[----:B------:R-:W-:Y:S05]  /*2bb0*/  BSYNC B1 ;  /* 0x0000000000017941 */ /* 0x000fea0003800000 */
.L_x_55:
[----:B---3--:R-:W-:Y:S01]  /*2bc0*/  @!P5 IMAD R11, R32, R58, R13 ;  /* 0x0000003a200bd224 */ /* 0x008fe200078e020d */
[----:B------:R-:W-:Y:S04]  /*2bd0*/  BSSY B1, `(.L_x_57) ;  /* 0x0000006000017945 */ /* 0x000fe80003800000 */
[----:B------:R3:W-:Y:S01]  /*2be0*/  @!P5 STG.E.U8 desc[UR36][R6.64+0x10], R11 ;  /* 0x0000100b0600d986 */ /* 0x0007e2000c101124 */
[----:B------:R-:W-:Y:S05]  /*2bf0*/  @P4 BRA `(.L_x_58) ;  /* 0x00000000000c4947 */ /* 0x000fea0003800000 */
[----:B------:R-:W5:Y:S02]  /*2c00*/  LDG.E.U8 R68, desc[UR36][R2.64+0x11] ;  /* 0x0000112402447981 */ /* 0x000f64000c1e1100 */
[----:B-----5:R-:W-:-:S05]  /*2c10*/  PRMT R0, R68, 0x8880, RZ ;  /* 0x0000888044007816 */ /* 0x020fca00000000ff */
[----:B------:R-:W-:-:S07]  /*2c20*/  IMAD R13, R0, R59, RZ ;  /* 0x0000003b000d7224 */ /* 0x000fce00078e02ff */
.L_x_58:
[----:B------:R-:W-:Y:S05]  /*2c30*/  BSYNC B1 ;  /* 0x0000000000017941 */ /* 0x000fea0003800000 */
.L_x_57:
        /* <DEDUP_REMOVED lines=13> */
.L_x_60:
[----:B------:R-:W-:Y:S05]  /*2d10*/  BSYNC B1 ;  /* 0x0000000000017941 */ /* 0x000fea0003800000 */
.L_x_59:
[----:B---3--:R-:W-:Y:S01]  /*2d20*/  @!P3 IMAD R11, R34, R58, R13 ;  /* 0x0000003a220bb224 */ /* 0x008fe200078e020d */
[----:B------:R-:W-:Y:S04]  /*2d30*/  BSSY B1, `(.L_x_61) ;  /* 0x0000006000017945 */ /* 0x000fe80003800000 */
[----:B------:R3:W-:Y:S01]  /*2d40*/  @!P3 STG.E.U8 desc[UR36][R4.64+0x10], R11 ;  /* 0x0000100b0400b986 */ /* 0x0007e2000c101124 */
[----:B------:R-:W-:Y:S05]  /*2d50*/  @P2 BRA `(.L_x_62) ;  /* 0x00000000000c2947 */ /* 0x000fea0003800000 */
[----:B------:R-:W5:Y:S02]  /*2d60*/  LDG.E.U8 R68, desc[UR36][R8.64+0x11] ;  /* 0x0000112408447981 */ /* 0x000f64000c1e1100 */
[----:B-----5:R-:W-:-:S05]  /*2d70*/  PRMT R0, R68, 0x8880, RZ ;  /* 0x0000888044007816 */ /* 0x020fca00000000ff */
[----:B------:R-:W-:-:S07]  /*2d80*/  IMAD R13, R0, R59, RZ ;  /* 0x0000003b000d7224 */ /* 0x000fce00078e02ff */
.L_x_62:
[----:B------:R-:W-:Y:S05]  /*2d90*/  BSYNC B1 ;  /* 0x0000000000017941 */ /* 0x000fea0003800000 */
.L_x_61:
[----:B------:R-:W-:Y:S01]  /*2da0*/  @!P2 IMAD R35, R35, R58, R13 ;  /* 0x0000003a2323a224 */ /* 0x000fe200078e020d */
[----:B------:R-:W-:Y:S04]  /*2db0*/  BSSY B1, `(.L_x_63) ;  /* 0x0000006000017945 */ /* 0x000fe80003800000 */
[----:B------:R0:W-:Y:S01]  /*2dc0*/  @!P2 STG.E.U8 desc[UR36][R4.64+0x11], R35 ;  /* 0x000011230400a986 */ /* 0x0001e2000c101124 */
[----:B------:R-:W-:Y:S05]  /*2dd0*/  @P5 BRA `(.L_x_64) ;  /* 0x00000000000c5947 */ /* 0x000fea0003800000 */
[----:B------:R-:W5:Y:S02]  /*2de0*/  LDG.E.U8 R68, desc[UR36][R2.64+0x18] ;  /* 0x0000182402447981 */ /* 0x000f64000c1e1100 */
[----:B-----5:R-:W-:-:S05]  /*2df0*/  PRMT R0, R68, 0x8880, RZ ;  /* 0x0000888044007816 */ /* 0x020fca00000000ff */
[----:B------:R-:W-:-:S07]  /*2e00*/  IMAD R13, R0, R59, RZ ;  /* 0x0000003b000d7224 */ /* 0x000fce00078e02ff */
.L_x_64:
[----:B------:R-:W-:Y:S05]  /*2e10*/  BSYNC B1 ;  /* 0x0000000000017941 */ /* 0x000fea0003800000 */
.L_x_63:
[----:B---3--:R-:W-:Y:S01]  /*2e20*/  @!P5 IMAD R11, R36, R58, R13 ;  /* 0x0000003a240bd224 */ /* 0x008fe200078e020d */
[----:B------:R-:W-:Y:S04]  /*2e30*/  BSSY B1, `(.L_x_65) ;  /* 0x0000006000017945 */ /* 0x000fe80003800000 */
[----:B------:R3:W-:Y:S01]  /*2e40*/  @!P5 STG.E.U8 desc[UR36][R6.64+0x18], R11 ;  /* 0x0000180b0600d986 */ /* 0x0007e2000c101124 */
[----:B------:R-:W-:Y:S05]  /*2e50*/  @P4 BRA `(.L_x_66) ;  /* 0x00000000000c4947 */ /* 0x000fea0003800000 */
[----:B------:R-:W5:Y:S02]  /*2e60*/  LDG.E.U8 R68, desc[UR36][R2.64+0x19] ;  /* 0x0000192402447981 */ /* 0x000f64000c1e1100 */
[----:B-----5:R-:W-:-:S05]  /*2e70*/  PRMT R0, R68, 0x8880, RZ ;  /* 0x0000888044007816 */ /* 0x020fca00000000ff */
[----:B------:R-:W-:-:S07]  /*2e80*/  IMAD R13, R0, R59, RZ ;  /* 0x0000003b000d7224 */ /* 0x000fce00078e02ff */
.L_x_66:
[----:B------:R-:W-:Y:S05]  /*2e90*/  BSYNC B1 ;  /* 0x0000000000017941 */ /* 0x000fea0003800000 */
.L_x_65:
        /* <DEDUP_REMOVED lines=13> */
.L_x_68:
[----:B------:R-:W-:Y:S05]  /*2f70*/  BSYNC B1 ;  /* 0x0000000000017941 */ /* 0x000fea0003800000 */
.L_x_67:
[----:B---3--:R-:W-:Y:S01]  /*2f80*/  @!P1 IMAD R11, R38, R58, R13 ;  /* 0x0000003a260b9224 */ /* 0x008fe200078e020d */
[----:B------:R-:W-:Y:S04]  /*2f90*/  BSSY B1, `(.L_x_69) ;  /* 0x0000006000017945 */ /* 0x000fe80003800000 */
[----:B------:R3:W-:Y:S01]  /*2fa0*/  @!P1 STG.E.U8 desc[UR36][R4.64+0x18], R11 ;  /* 0x0000180b04009986 */ /* 0x0007e2000c101124 */
[----:B------:R-:W-:Y:S05]  /*2fb0*/  @P4 BRA `(.L_x_70) ;  /* 0x00000000000c4947 */ /* 0x000fea0003800000 */
[----:B------:R-:W5:Y:S02]  /*2fc0*/  LDG.E.U8 R68, desc[UR36][R8.64+0x19] ;  /* 0x0000192408447981 */ /* 0x000f64000c1e1100 */
[----:B-----5:R-:W-:-:S05]  /*2fd0*/  PRMT R0, R68, 0x8880, RZ ;  /* 0x0000888044007816 */ /* 0x020fca00000000ff */
[----:B------:R-:W-:-:S07]  /*2fe0*/  IMAD R13, R0, R59, RZ ;  /* 0x0000003b000d7224 */ /* 0x000fce00078e02ff */
.L_x_70:
[----:B------:R-:W-:Y:S05]  /*2ff0*/  BSYNC B1 ;  /* 0x0000000000017941 */ /* 0x000fea0003800000 */
.L_x_69:
[----:B------:R-:W-:Y:S01]  /*3000*/  @!P4 IMAD R39, R39, R58, R13 ;  /* 0x0000003a2727c224 */ /* 0x000fe200078e020d */
[----:B------:R-:W-:Y:S04]  /*3010*/  BSSY B1, `(.L_x_71) ;  /* 0x0000006000017945 */ /* 0x000fe80003800000 */
[----:B------:R0:W-:Y:S01]  /*3020*/  @!P4 STG.E.U8 desc[UR36][R4.64+0x19], R39 ;  /* 0x000019270400c986 */ /* 0x0001e2000c101124 */
[----:B------:R-:W-:Y:S05]  /*3030*/  @P5 BRA `(.L_x_72) ;  /* 0x00000000000c5947 */ /* 0x000fea0003800000 */
[----:B------:R-:W5:Y:S02]  /*3040*/  LDG.E.U8 R68, desc[UR36][R2.64+0x20] ;  /* 0x0000202402447981 */ /* 0x000f64000c1e1100 */
[----:B-----5:R-:W-:-:S05]  /*3050*/  PRMT R0, R68, 0x8880, RZ ;  /* 0x0000888044007816 */ /* 0x020fca00000000ff */
[----:B------:R-:W-:-:S07]  /*3060*/  IMAD R13, R0, R59, RZ ;  /* 0x0000003b000d7224 */ /* 0x000fce00078e02ff */
.L_x_72:
[----:B------:R-:W-:Y:S05]  /*3070*/  BSYNC B1 ;  /* 0x0000000000017941 */ /* 0x000fea0003800000 */
.L_x_71:
[----:B---3--:R-:W-:Y:S01]  /*3080*/  @!P5 IMAD R11, R40, R58, R13 ;  /* 0x0000003a280bd224 */ /* 0x008fe200078e020d */
[----:B------:R-:W-:Y:S04]  /*3090*/  BSSY B1, `(.L_x_73) ;  /* 0x0000006000017945 */ /* 0x000fe80003800000 */
[----:B------:R3:W-:Y:S01]  /*30a0*/  @!P5 STG.E.U8 desc[UR36][R6.64+0x20], R11 ;  /* 0x0000200b0600d986 */ /* 0x0007e2000c101124 */
[----:B------:R-:W-:Y:S05]  /*30b0*/  @P0 BRA `(.L_x_74) ;  /* 0x00000000000c0947 */ /* 0x000fea0003800000 */
[----:B------:R-:W5:Y:S02]  /*30c0*/  LDG.E.U8 R68, desc[UR36][R2.64+0x21] ;  /* 0x0000212402447981 */ /* 0x000f64000c1e1100 */
[----:B-----5:R-:W-:-:S05]  /*30d0*/  PRMT R0, R68, 0x8880, RZ ;  /* 0x0000888044007816 */ /* 0x020fca00000000ff */
[----:B------:R-:W-:-:S07]  /*30e0*/  IMAD R13, R0, R59, RZ ;  /* 0x0000003b000d7224 */ /* 0x000fce00078e02ff */
.L_x_74:
[----:B------:R-:W-:Y:S05]  /*30f0*/  BSYNC B1 ;  /* 0x0000000000017941 */ /* 0x000fea0003800000 */
.L_x_73:
        /* <DEDUP_REMOVED lines=13> */
.L_x_76:
[----:B------:R-:W-:Y:S05]  /*31d0*/  BSYNC B1 ;  /* 0x0000000000017941 */ /* 0x000fea0003800000 */
.L_x_75:
[----:B---3--:R-:W-:Y:S01]  /*31e0*/  @!P3 IMAD R11, R42, R58, R13 ;  /* 0x0000003a2a0bb224 */ /* 0x008fe200078e020d */
[----:B------:R-:W-:Y:S04]  /*31f0*/  BSSY B1, `(.L_x_77) ;  /* 0x0000006000017945 */ /* 0x000fe80003800000 */
[----:B------:R3:W-:Y:S01]  /*3200*/  @!P3 STG.E.U8 desc[UR36][R4.64+0x20], R11 ;  /* 0x0000200b0400b986 */ /* 0x0007e2000c101124 */
[----:B------:R-:W-:Y:S05]  /*3210*/  @P2 BRA `(.L_x_78) ;  /* 0x00000000000c2947 */ /* 0x000fea0003800000 */
[----:B------:R-:W5:Y:S02]  /*3220*/  LDG.E.U8 R68, desc[UR36][R8.64+0x21] ;  /* 0x0000212408447981 */ /* 0x000f64000c1e1100 */
[----:B-----5:R-:W-:-:S05]  /*3230*/  PRMT R0, R68, 0x8880, RZ ;  /* 0x0000888044007816 */ /* 0x020fca00000000ff */
[----:B------:R-:W-:-:S07]  /*3240*/  IMAD R13, R0, R59, RZ ;  /* 0x0000003b000d7224 */ /* 0x000fce00078e02ff */
.L_x_78:
[----:B------:R-:W-:Y:S05]  /*3250*/  BSYNC B1 ;  /* 0x0000000000017941 */ /* 0x000fea0003800000 */
.L_x_77:
[----:B------:R-:W-:Y:S01]  /*3260*/  @!P2 IMAD R43, R43, R58, R13 ;  /* 0x0000003a2b2ba224 */ /* 0x000fe200078e020d */
[----:B------:R-:W-:Y:S04]  /*3270*/  BSSY B1, `(.L_x_79) ;  /* 0x0000006000017945 */ /* 0x000fe80003800000 */
[----:B------:R0:W-:Y:S01]  /*3280*/  @!P2 STG.E.U8 desc[UR36][R4.64+0x21], R43 ;  /* 0x0000212b0400a986 */ /* 0x0001e2000c101124 */
[----:B------:R-:W-:Y:S05]  /*3290*/  @P0 BRA `(.L_x_80) ;  /* 0x00000000000c0947 */ /* 0x000fea0003800000 */
[----:B------:R-:W5:Y:S02]  /*32a0*/  LDG.E.U8 R68, desc[UR36][R2.64+0x28] ;  /* 0x0000282402447981 */ /* 0x000f64000c1e1100 */
[----:B-----5:R-:W-:-:S05]  /*32b0*/  PRMT R0, R68, 0x8880, RZ ;  /* 0x0000888044007816 */ /* 0x020fca00000000ff */
[----:B------:R-:W-:-:S07]  /*32c0*/  IMAD R13, R0, R59, RZ ;  /* 0x0000003b000d7224 */ /* 0x000fce00078e02ff */
.L_x_80:
[----:B------:R-:W-:Y:S05]  /*32d0*/  BSYNC B1 ;  /* 0x0000000000017941 */ /* 0x000fea0003800000 */
.L_x_79:
[----:B---3--:R-:W-:Y:S01]  /*32e0*/  @!P0 IMAD R11, R44, R58, R13 ;  /* 0x0000003a2c0b8224 */ /* 0x008fe200078e020d */
[----:B------:R-:W-:Y:S04]  /*32f0*/  BSSY B1, `(.L_x_81) ;  /* 0x0000006000017945 */ /* 0x000fe80003800000 */
[----:B------:R3:W-:Y:S01]  /*3300*/  @!P0 STG.E.U8 desc[UR36][R6.64+0x28], R11 ;  /* 0x0000280b06008986 */ /* 0x0007e2000c101124 */
[----:B------:R-:W-:Y:S05]  /*3310*/  @P5 BRA `(.L_x_82) ;  /* 0x00000000000c5947 */ /* 0x000fea0003800000 */
[----:B------:R-:W5:Y:S02]  /*3320*/  LDG.E.U8 R68, desc[UR36][R2.64+0x29] ;  /* 0x0000292402447981 */ /* 0x000f64000c1e1100 */
[----:B-----5:R-:W-:-:S05]  /*3330*/  PRMT R0, R68, 0x8880, RZ ;  /* 0x0000888044007816 */ /* 0x020fca00000000ff */
[----:B------:R-:W-:-:S07]  /*3340*/  IMAD R13, R0, R59, RZ ;  /* 0x0000003b000d7224 */ /* 0x000fce00078e02ff */
.L_x_82:
[----:B------:R-:W-:Y:S05]  /*3350*/  BSYNC B1 ;  /* 0x0000000000017941 */ /* 0x000fea0003800000 */
.L_x_81:
        /* <DEDUP_REMOVED lines=13> */
.L_x_84:
[----:B------:R-:W-:Y:S05]  /*3430*/  BSYNC B1 ;  /* 0x0000000000017941 */ /* 0x000fea0003800000 */
.L_x_83:
[----:B---3--:R-:W-:Y:S01]  /*3440*/  @!P4 IMAD R11, R46, R58, R13 ;  /* 0x0000003a2e0bc224 */ /* 0x008fe200078e020d */
[----:B------:R-:W-:Y:S04]  /*3450*/  BSSY B1, `(.L_x_85) ;  /* 0x0000006000017945 */ /* 0x000fe80003800000 */
[----:B------:R3:W-:Y:S01]  /*3460*/  @!P4 STG.E.U8 desc[UR36][R4.64+0x28], R11 ;  /* 0x0000280b0400c986 */ /* 0x0007e2000c101124 */
[----:B------:R-:W-:Y:S05]  /*3470*/  @P1 BRA `(.L_x_86) ;  /* 0x00000000000c1947 */ /* 0x000fea0003800000 */
[----:B------:R-:W5:Y:S02]  /*3480*/  LDG.E.U8 R68, desc[UR36][R8.64+0x29] ;  /* 0x0000292408447981 */ /* 0x000f64000c1e1100 */
[----:B-----5:R-:W-:-:S05]  /*3490*/  PRMT R0, R68, 0x8880, RZ ;  /* 0x0000888044007816 */ /* 0x020fca00000000ff */
[----:B------:R-:W-:-:S07]  /*34a0*/  IMAD R13, R0, R59, RZ ;  /* 0x0000003b000d7224 */ /* 0x000fce00078e02ff */
.L_x_86:
[----:B------:R-:W-:Y:S05]  /*34b0*/  BSYNC B1 ;  /* 0x0000000000017941 */ /* 0x000fea0003800000 */
.L_x_85:
[----:B------:R-:W-:Y:S01]  /*34c0*/  @!P1 IMAD R47, R47, R58, R13 ;  /* 0x0000003a2f2f9224 */ /* 0x000fe200078e020d */
[----:B------:R-:W-:Y:S04]  /*34d0*/  BSSY B1, `(.L_x_87) ;  /* 0x0000006000017945 */ /* 0x000fe80003800000 */
[----:B------:R0:W-:Y:S01]  /*34e0*/  @!P1 STG.E.U8 desc[UR36][R4.64+0x29], R47 ;  /* 0x0000292f04009986 */ /* 0x0001e2000c101124 */
[----:B------:R-:W-:Y:S05]  /*34f0*/  @P3 BRA `(.L_x_88) ;  /* 0x00000000000c3947 */ /* 0x000fea0003800000 */
[----:B------:R-:W5:Y:S02]  /*3500*/  LDG.E.U8 R68, desc[UR36][R2.64+0x30] ;  /* 0x0000302402447981 */ /* 0x000f64000c1e1100 */
[----:B-----5:R-:W-:-:S05]  /*3510*/  PRMT R0, R68, 0x8880, RZ ;  /* 0x0000888044007816 */ /* 0x020fca00000000ff */
[----:B------:R-:W-:-:S07]  /*3520*/  IMAD R13, R0, R59, RZ ;  /* 0x0000003b000d7224 */ /* 0x000fce00078e02ff */
.L_x_88:
[----:B------:R-:W-:Y:S05]  /*3530*/  BSYNC B1 ;  /* 0x0000000000017941 */ /* 0x000fea0003800000 */
.L_x_87:
[----:B---3--:R-:W-:Y:S01]  /*3540*/  @!P3 IMAD R11, R48, R58, R13 ;  /* 0x0000003a300bb224 */ /* 0x008fe200078e020d */
[----:B------:R-:W-:Y:S04]  /*3550*/  BSSY B1, `(.L_x_89) ;  /* 0x0000006000017945 */ /* 0x000fe80003800000 */
[----:B------:R3:W-:Y:S01]  /*3560*/  @!P3 STG.E.U8 desc[UR36][R6.64+0x30], R11 ;  /* 0x0000300b0600b986 */ /* 0x0007e2000c101124 */
[----:B------:R-:W-:Y:S05]  /*3570*/  @P5 BRA `(.L_x_90) ;  /* 0x00000000000c5947 */ /* 0x000fea0003800000 */
[----:B------:R-:W5:Y:S02]  /*3580*/  LDG.E.U8 R68, desc[UR36][R2.64+0x31] ;  /* 0x0000312402447981 */ /* 0x000f64000c1e1100 */
[----:B-----5:R-:W-:-:S05]  /*3590*/  PRMT R0, R68, 0x8880, RZ ;  /* 0x0000888044007816 */ /* 0x020fca00000000ff */
[----:B------:R-:W-:-:S07]  /*35a0*/  IMAD R13, R0, R59, RZ ;  /* 0x0000003b000d7224 */ /* 0x000fce00078e02ff */
.L_x_90:
[----:B------:R-:W-:Y:S05]  /*35b0*/  BSYNC B1 ;  /* 0x0000000000017941 */ /* 0x000fea0003800000 */
.L_x_89:
        /* <DEDUP_REMOVED lines=9> */
[----:B------:R-:W-:Y:S01]  /*3650*/  ISETP.LT.OR P3, PT, R72, 0x9, !P3 ;  /* 0x000000094800780c */ /* 0x000fe20005f61670 */
[----:B------:R-:W-:-:S12]  /*3660*/  @P2 BRA `(.L_x_92) ;  /* 0x00000000000c2947 */ /* 0x000fd80003800000 */
[----:B------:R-:W5:Y:S02]  /*3670*/  LDG.E.U8 R68, desc[UR36][R8.64+0x30] ;  /* 0x0000302408447981 */ /* 0x000f64000c1e1100 */
[----:B-----5:R-:W-:-:S05]  /*3680*/  PRMT R0, R68, 0x8880, RZ ;  /* 0x0000888044007816 */ /* 0x020fca00000000ff */
[----:B------:R-:W-:-:S07]  /*3690*/  IMAD R13, R0, R59, RZ ;  /* 0x0000003b000d7224 */ /* 0x000fce00078e02ff */
.L_x_92:
[----:B------:R-:W-:Y:S05]  /*36a0*/  BSYNC B1 ;  /* 0x0000000000017941 */ /* 0x000fea0003800000 */
.L_x_91:
[----:B---3--:R-:W-:Y:S01]  /*36b0*/  @!P2 IMAD R11, R50, R58, R13 ;  /* 0x0000003a320ba224 */ /* 0x008fe200078e020d */
[----:B------:R-:W-:Y:S04]  /*36c0*/  BSSY B1, `(.L_x_93) ;  /* 0x0000006000017945 */ /* 0x000fe80003800000 */
[----:B------:R3:W-:Y:S01]  /*36d0*/  @!P2 STG.E.U8 desc[UR36][R4.64+0x30], R11 ;  /* 0x0000300b0400a986 */ /* 0x0007e2000c101124 */
[----:B------:R-:W-:Y:S05]  /*36e0*/  @P0 BRA `(.L_x_94) ;  /* 0x00000000000c0947 */ /* 0x000fea0003800000 */
[----:B------:R-:W5:Y:S02]  /*36f0*/  LDG.E.U8 R68, desc[UR36][R8.64+0x31] ;  /* 0x0000312408447981 */ /* 0x000f64000c1e1100 */
[----:B-----5:R-:W-:-:S05]  /*3700*/  PRMT R0, R68, 0x8880, RZ ;  /* 0x0000888044007816 */ /* 0x020fca00000000ff */
[----:B------:R-:W-:-:S07]  /*3710*/  IMAD R13, R0, R59, RZ ;  /* 0x0000003b000d7224 */ /* 0x000fce00078e02ff */
.L_x_94:
[----:B------:R-:W-:Y:S05]  /*3720*/  BSYNC B1 ;  /* 0x0000000000017941 */ /* 0x000fea0003800000 */
.L_x_93:
[----:B------:R-:W-:Y:S01]  /*3730*/  @!P0 IMAD R51, R51, R58, R13 ;  /* 0x0000003a33338224 */ /* 0x000fe200078e020d */
[----:B------:R-:W-:Y:S04]  /*3740*/  BSSY B1, `(.L_x_95) ;  /* 0x0000006000017945 */ /* 0x000fe80003800000 */
[----:B------:R0:W-:Y:S01]  /*3750*/  @!P0 STG.E.U8 desc[UR36][R4.64+0x31], R51 ;  /* 0x0000313304008986 */ /* 0x0001e2000c101124 */
[----:B------:R-:W-:Y:S05]  /*3760*/  @P5 BRA `(.L_x_96) ;  /* 0x00000000000c5947 */ /* 0x000fea0003800000 */
[----:B------:R-:W5:Y:S02]  /*3770*/  LDG.E.U8 R68, desc[UR36][R2.64+0x38] ;  /* 0x0000382402447981 */ /* 0x000f64000c1e1100 */
[----:B-----5:R-:W-:-:S05]  /*3780*/  PRMT R0, R68, 0x8880, RZ ;  /* 0x0000888044007816 */ /* 0x020fca00000000ff */
[----:B------:R-:W-:-:S07]  /*3790*/  IMAD R13, R0, R59, RZ ;  /* 0x0000003b000d7224 */ /* 0x000fce00078e02ff */
.L_x_96:
[----:B------:R-:W-:Y:S05]  /*37a0*/  BSYNC B1 ;  /* 0x0000000000017941 */ /* 0x000fea0003800000 */
.L_x_95:
[----:B---3--:R-:W-:Y:S01]  /*37b0*/  @!P5 IMAD R11, R52, R58, R13 ;  /* 0x0000003a340bd224 */ /* 0x008fe200078e020d */
[----:B------:R-:W-:Y:S04]  /*37c0*/  BSSY B1, `(.L_x_97) ;  /* 0x0000006000017945 */ /* 0x000fe80003800000 */
[----:B------:R3:W-:Y:S01]  /*37d0*/  @!P5 STG.E.U8 desc[UR36][R6.64+0x38], R11 ;  /* 0x0000380b0600d986 */ /* 0x0007e2000c101124 */
[----:B------:R-:W-:Y:S05]  /*37e0*/  @P4 BRA `(.L_x_98) ;  /* 0x00000000000c4947 */ /* 0x000fea0003800000 */
[----:B------:R-:W5:Y:S02]  /*37f0*/  LDG.E.U8 R68, desc[UR36][R2.64+0x39] ;  /* 0x0000392402447981 */ /* 0x000f64000c1e1100 */
[----:B-----5:R-:W-:-:S05]  /*3800*/  PRMT R0, R68, 0x8880, RZ ;  /* 0x0000888044007816 */ /* 0x020fca00000000ff */
[----:B------:R-:W-:-:S07]  /*3810*/  IMAD R13, R0, R59, RZ ;  /* 0x0000003b000d7224 */ /* 0x000fce00078e02ff */
.L_x_98:
[----:B------:R-:W-:Y:S05]  /*3820*/  BSYNC B1 ;  /* 0x0000000000017941 */ /* 0x000fea0003800000 */
.L_x_97:
[----:B------:R-:W-:Y:S01]  /*3830*/  @!P4 IMAD R53, R53, R58, R13 ;  /* 0x0000003a3535c224 */ /* 0x000fe200078e020d */
[----:B------:R-:W-:Y:S04]  /*3840*/  BSSY B1, `(.L_x_99) ;  /* 0x0000006000017945 */ /* 0x000fe80003800000 */
[----:B------:R0:W-:Y:S01]  /*3850*/  @!P4 STG.E.U8 desc[UR36][R6.64+0x39], R53 ;  /* 0x000039350600c986 */ /* 0x0001e2000c101124 */
[----:B------:R-:W-:Y:S05]  /*3860*/  @P3 BRA `(.L_x_100) ;  /* 0x00000000000c3947 */ /* 0x000fea0003800000 */
[----:B------:R-:W5:Y:S02]  /*3870*/  LDG.E.U8 R68, desc[UR36][R8.64+0x38] ;  /* 0x0000382408447981 */ /* 0x000f64000c1e1100 */
[----:B-----5:R-:W-:-:S05]  /*3880*/  PRMT R0, R68, 0x8880, RZ ;  /* 0x0000888044007816 */ /* 0x020fca00000000ff */
[----:B------:R-:W-:-:S07]  /*3890*/  IMAD R13, R0, R59, RZ ;  /* 0x0000003b000d7224 */ /* 0x000fce00078e02ff */
.L_x_100:
[----:B------:R-:W-:Y:S05]  /*38a0*/  BSYNC B1 ;  /* 0x0000000000017941 */ /* 0x000fea0003800000 */
.L_x_99:
[----:B0-----:R-:W-:Y:S01]  /*38b0*/  @!P3 IMAD R3, R54, R58, R13 ;  /* 0x0000003a3603b224 */ /* 0x001fe200078e020d */
[----:B------:R-:W-:Y:S01]  /*38c0*/  ISETP.LT.OR P1, PT, R72, 0x9, !P1 ;  /* 0x000000094800780c */ /* 0x000fe20004f21670 */
[----:B------:R-:W-:Y:S03]  /*38d0*/  BSSY B1, `(.L_x_101) ;  /* 0x0000006000017945 */ /* 0x000fe60003800000 */
[----:B------:R0:W-:Y:S09]  /*38e0*/  @!P3 STG.E.U8 desc[UR36][R4.64+0x38], R3 ;  /* 0x000038030400b986 */ /* 0x0001f2000c101124 */
[----:B------:R-:W-:Y:S05]  /*38f0*/  @P1 BRA `(.L_x_102) ;  /* 0x00000000000c1947 */ /* 0x000fea0003800000 */
[----:B------:R-:W5:Y:S02]  /*3900*/  LDG.E.U8 R68, desc[UR36][R8.64+0x39] ;  /* 0x0000392408447981 */ /* 0x000f64000c1e1100 */
[----:B-----5:R-:W-:-:S05]  /*3910*/  PRMT R0, R68, 0x8880, RZ ;  /* 0x0000888044007816 */ /* 0x020fca00000000ff */
[----:B------:R-:W-:-:S07]  /*3920*/  IMAD R13, R0, R59, RZ ;  /* 0x0000003b000d7224 */ /* 0x000fce00078e02ff */
.L_x_102:
[----:B------:R-:W-:Y:S05]  /*3930*/  BSYNC B1 ;  /* 0x0000000000017941 */ /* 0x000fea0003800000 */
.L_x_101:
[----:B------:R-:W-:Y:S01]  /*3940*/  IMAD R13, R55, R58, R13 ;  /* 0x0000003a370d7224 */ /* 0x000fe200078e020d */
[----:B------:R-:W-:Y:S06]  /*3950*/  @P1 BRA `(.L_x_103) ;  /* 0x0000000400c81947 */ /* 0x000fec0003800000 */
[----:B------:R0:W-:Y:S01]  /*3960*/  STG.E.U8 desc[UR36][R4.64+0x39], R13 ;  /* 0x0000390d04007986 */ /* 0x0001e2000c101124 */
[----:B------:R-:W-:Y:S05]  /*3970*/  BRA `(.L_x_103) ;  /* 0x0000000400c07947 */ /* 0x000fea0003800000 */
.L_x_38:
[C---:B------:R-:W-:Y:S02]  /*3980*/  ISETP.GE.AND P1, PT, R73.reuse, 0x1, PT ;  /* 0x000000014900780c */ /* 0x040fe40003f26270 */
[----:B------:R-:W-:Y:S02]  /*3990*/  ISETP.GE.AND P0, PT, R73, 0x2, PT ;  /* 0x000000024900780c */ /* 0x000fe40003f06270 */
[C---:B------:R-:W-:Y:S02]  /*39a0*/  ISETP.LT.OR P4, PT, R72.reuse, 0x1, !P1 ;  /* 0x000000014800780c */ /* 0x040fe40004f81670 */
[C---:B------:R-:W-:Y:S02]  /*39b0*/  ISETP.LT.OR P5, PT, R72.reuse, 0x1, !P0 ;  /* 0x000000014800780c */ /* 0x040fe400047a1670 */
[C---:B------:R-:W-:Y:S02]  /*39c0*/  ISETP.LT.OR P1, PT, R72.reuse, 0x9, !P1 ;  /* 0x000000094800780c */ /* 0x040fe40004f21670 */
[----:B------:R-:W-:-:S02]  /*39d0*/  ISETP.LT.OR P0, PT, R72, 0x9, !P0 ;  /* 0x000000094800780c */ /* 0x000fc40004701670 */
[C---:B------:R-:W-:Y:S02]  /*39e0*/  ISETP.GE.AND P3, PT, R73.reuse, 0x9, PT ;  /* 0x000000094900780c */ /* 0x040fe40003f66270 */
[----:B------:R-:W-:-:S03]  /*39f0*/  ISETP.GE.AND P2, PT, R73, 0xa, PT ;  /* 0x0000000a4900780c */ /* 0x000fc60003f46270 */
[-C--:B------:R-:W-:Y:S02]  /*3a00*/  @!P4 IMAD R3, R24, R58.reuse, RZ ;  /* 0x0000003a1803c224 */ /* 0x080fe400078e02ff */
[-C--:B------:R-:W-:Y:S02]  /*3a10*/  @!P5 IMAD R25, R25, R58.reuse, RZ ;  /* 0x0000003a1919d224 */ /* 0x080fe400078e02ff */
[-C--:B------:R-:W-:Y:S01]  /*3a20*/  @!P1 IMAD R9, R26, R58.reuse, RZ ;  /* 0x0000003a1a099224 */ /* 0x080fe200078e02ff */
[----:B------:R0:W-:Y:S01]  /*3a30*/  @!P4 STG.E.U8 desc[UR36][R6.64], R3 ;  /* 0x000000030600c986 */ /* 0x0001e2000c101124 */
[C---:B------:R-:W-:Y:S01]  /*3a40*/  ISETP.LT.OR P4, PT, R72.reuse, 0x1, !P3 ;  /* 0x000000014800780c */ /* 0x040fe20005f81670 */
[----:B------:R-:W-:Y:S02]  /*3a50*/  @!P0 IMAD R27, R27, R58, RZ ;  /* 0x0000003a1b1b8224 */ /* 0x000fe400078e02ff */
[----:B------:R-:W-:Y:S01]  /*3a60*/  @!P5 STG.E.U8 desc[UR36][R6.64+0x1], R25 ;  /* 0x000001190600d986 */ /* 0x000fe2000c101124 */
[----:B------:R-:W-:-:S02]  /*3a70*/  ISETP.LT.OR P5, PT, R72, 0x1, !P2 ;  /* 0x000000014800780c */ /* 0x000fc400057a1670 */
[C---:B------:R-:W-:Y:S01]  /*3a80*/  ISETP.LT.OR P2, PT, R72.reuse, 0x9, !P2 ;  /* 0x000000094800780c */ /* 0x040fe20005741670 */
[----:B------:R1:W-:Y:S01]  /*3a90*/  @!P1 STG.E.U8 desc[UR36][R4.64], R9 ;  /* 0x0000000904009986 */ /* 0x0003e2000c101124 */
[----:B------:R-:W-:Y:S02]  /*3aa0*/  ISETP.LT.OR P1, PT, R72, 0x9, !P3 ;  /* 0x000000094800780c */ /* 0x000fe40005f21670 */
[C---:B------:R-:W-:Y:S01]  /*3ab0*/  ISETP.GE.AND P3, PT, R73.reuse, 0x11, PT ;  /* 0x000000114900780c */ /* 0x040fe20003f66270 */
[----:B------:R-:W-:Y:S01]  /*3ac0*/  @!P0 STG.E.U8 desc[UR36][R4.64+0x1], R27 ;  /* 0x0000011b04008986 */ /* 0x000fe2000c101124 */
[----:B------:R-:W-:Y:S01]  /*3ad0*/  ISETP.GE.AND P0, PT, R73, 0x12, PT ;  /* 0x000000124900780c */ /* 0x000fe20003f06270 */
[----:B------:R-:W-:-:S04]  /*3ae0*/  @!P4 IMAD R11, R28, R58, RZ ;  /* 0x0000003a1c0bc224 */ /* 0x000fc800078e02ff */
[-C--:B------:R-:W-:Y:S01]  /*3af0*/  @!P5 IMAD R29, R29, R58.reuse, RZ ;  /* 0x0000003a1d1dd224 */ /* 0x080fe200078e02ff */
[----:B------:R-:W-:Y:S01]  /*3b00*/  @!P4 STG.E.U8 desc[UR36][R6.64+0x8], R11 ;  /* 0x0000080b0600c986 */ /* 0x000fe2000c101124 */
[C---:B------:R-:W-:Y:S01]  /*3b10*/  ISETP.LT.OR P4, PT, R72.reuse, 0x1, !P3 ;  /* 0x000000014800780c */ /* 0x040fe20005f81670 */
[-C--:B------:R-:W-:Y:S02]  /*3b20*/  @!P2 IMAD R31, R31, R58.reuse, RZ ;  /* 0x0000003a1f1fa224 */ /* 0x080fe400078e02ff */
[----:B------:R-:W-:Y:S01]  /*3b30*/  @!P5 STG.E.U8 desc[UR36][R6.64+0x9], R29 ;  /* 0x0000091d0600d986 */ /* 0x000fe2000c101124 */
[----:B------:R-:W-:Y:S01]  /*3b40*/  ISETP.LT.OR P5, PT, R72, 0x1, !P0 ;  /* 0x000000014800780c */ /* 0x000fe200047a1670 */
[----:B0-----:R-:W-:Y:S01]  /*3b50*/  @!P1 IMAD R3, R30, R58, RZ ;  /* 0x0000003a1e039224 */ /* 0x001fe200078e02ff */
[----:B------:R-:W-:Y:S01]  /*3b60*/  ISETP.LT.OR P0, PT, R72, 0x9, !P0 ;  /* 0x000000094800780c */ /* 0x000fe20004701670 */
[----:B------:R-:W-:Y:S01]  /*3b70*/  @!P2 STG.E.U8 desc[UR36][R4.64+0x9], R31 ;  /* 0x0000091f0400a986 */ /* 0x000fe2000c101124 */
[----:B------:R-:W-:-:S03]  /*3b80*/  ISETP.GE.AND P2, PT, R73, 0x19, PT ;  /* 0x000000194900780c */ /* 0x000fc60003f46270 */
[----:B------:R0:W-:Y:S01]  /*3b90*/  @!P1 STG.E.U8 desc[UR36][R4.64+0x8], R3 ;  /* 0x0000080304009986 */ /* 0x0001e2000c101124 */
[----:B------:R-:W-:Y:S01]  /*3ba0*/  ISETP.LT.OR P1, PT, R72, 0x9, !P3 ;  /* 0x000000094800780c */ /* 0x000fe20005f21670 */
[----:B-1----:R-:W-:Y:S01]  /*3bb0*/  @!P4 IMAD R9, R32, R58, RZ ;  /* 0x0000003a2009c224 */ /* 0x002fe200078e02ff */
[----:B------:R-:W-:-:S03]  /*3bc0*/  ISETP.GE.AND P3, PT, R73, 0x1a, PT ;  /* 0x0000001a4900780c */ /* 0x000fc60003f66270 */
[-C--:B------:R-:W-:Y:S01]  /*3bd0*/  @!P5 IMAD R33, R33, R58.reuse, RZ ;  /* 0x0000003a2121d224 */ /* 0x080fe200078e02ff */
[----:B------:R-:W-:Y:S01]  /*3be0*/  @!P4 STG.E.U8 desc[UR36][R6.64+0x10], R9 ;  /* 0x000010090600c986 */ /* 0x000fe2000c101124 */
[C---:B------:R-:W-:Y:S01]  /*3bf0*/  ISETP.LT.OR P4, PT, R72.reuse, 0x1, !P3 ;  /* 0x000000014800780c */ /* 0x040fe20005f81670 */
[-C--:B------:R-:W-:Y:S01]  /*3c00*/  @!P0 IMAD R35, R35, R58.reuse, RZ ;  /* 0x0000003a23238224 */ /* 0x080fe200078e02ff */
[C---:B------:R-:W-:Y:S01]  /*3c10*/  ISETP.LT.OR P3, PT, R72.reuse, 0x9, !P3 ;  /* 0x000000094800780c */ /* 0x040fe20005f61670 */
[----:B------:R-:W-:Y:S01]  /*3c20*/  @!P5 STG.E.U8 desc[UR36][R6.64+0x11], R33 ;  /* 0x000011210600d986 */ /* 0x000fe2000c101124 */
[----:B------:R-:W-:Y:S02]  /*3c30*/  ISETP.LT.OR P5, PT, R72, 0x1, !P2 ;  /* 0x000000014800780c */ /* 0x000fe400057a1670 */
[----:B0-----:R-:W-:Y:S01]  /*3c40*/  @!P1 IMAD R3, R34, R58, RZ ;  /* 0x0000003a22039224 */ /* 0x001fe200078e02ff */
[----:B------:R-:W-:Y:S01]  /*3c50*/  @!P0 STG.E.U8 desc[UR36][R4.64+0x11], R35 ;  /* 0x0000112304008986 */ /* 0x000fe2000c101124 */
[----:B------:R-:W-:-:S02]  /*3c60*/  ISETP.LT.OR P2, PT, R72, 0x9, !P2 ;  /* 0x000000094800780c */ /* 0x000fc40005741670 */
[C---:B------:R-:W-:Y:S01]  /*3c70*/  ISETP.GE.AND P0, PT, R73.reuse, 0x21, PT ;  /* 0x000000214900780c */ /* 0x040fe20003f06270 */
[----:B------:R0:W-:Y:S01]  /*3c80*/  @!P1 STG.E.U8 desc[UR36][R4.64+0x10], R3 ;  /* 0x0000100304009986 */ /* 0x0001e2000c101124 */
[----:B------:R-:W-:Y:S01]  /*3c90*/  ISETP.GE.AND P1, PT, R73, 0x22, PT ;  /* 0x000000224900780c */ /* 0x000fe20003f26270 */
[-C--:B------:R-:W-:Y:S02]  /*3ca0*/  @!P4 IMAD R37, R37, R58.reuse, RZ ;  /* 0x0000003a2525c224 */ /* 0x080fe400078e02ff */
[-C--:B------:R-:W-:Y:S02]  /*3cb0*/  @!P3 IMAD R39, R39, R58.reuse, RZ ;  /* 0x0000003a2727b224 */ /* 0x080fe400078e02ff */
[-C--:B------:R-:W-:Y:S01]  /*3cc0*/  @!P5 IMAD R11, R36, R58.reuse, RZ ;  /* 0x0000003a240bd224 */ /* 0x080fe200078e02ff */
[----:B------:R-:W-:Y:S01]  /*3cd0*/  @!P4 STG.E.U8 desc[UR36][R6.64+0x19], R37 ;  /* 0x000019250600c986 */ /* 0x000fe2000c101124 */
[C---:B------:R-:W-:Y:S02]  /*3ce0*/  ISETP.LT.OR P4, PT, R72.reuse, 0x1, !P0 ;  /* 0x000000014800780c */ /* 0x040fe40004781670 */
[C---:B------:R-:W-:Y:S01]  /*3cf0*/  ISETP.LT.OR P0, PT, R72.reuse, 0x9, !P0 ;  /* 0x000000094800780c */ /* 0x040fe20004701670 */
[----:B------:R-:W-:Y:S01]  /*3d00*/  @!P5 STG.E.U8 desc[UR36][R6.64+0x18], R11 ;  /* 0x0000180b0600d986 */ /* 0x000fe2000c101124 */
[----:B------:R-:W-:Y:S01]  /*3d10*/  ISETP.LT.OR P5, PT, R72, 0x1, !P1 ;  /* 0x000000014800780c */ /* 0x000fe20004fa1670 */
[----:B0-----:R-:W-:Y:S01]  /*3d20*/  @!P2 IMAD R3, R38, R58, RZ ;  /* 0x0000003a2603a224 */ /* 0x001fe200078e02ff */
[----:B------:R-:W-:Y:S01]  /*3d30*/  ISETP.LT.OR P1, PT, R72, 0x9, !P1 ;  /* 0x000000094800780c */ /* 0x000fe20004f21670 */
[----:B------:R-:W-:Y:S01]  /*3d40*/  @!P3 STG.E.U8 desc[UR36][R4.64+0x19], R39 ;  /* 0x000019270400b986 */ /* 0x000fe2000c101124 */
[----:B------:R-:W-:-:S03]  /*3d50*/  ISETP.GE.AND P3, PT, R73, 0x29, PT ;  /* 0x000000294900780c */ /* 0x000fc60003f66270 */
[----:B------:R0:W-:Y:S01]  /*3d60*/  @!P2 STG.E.U8 desc[UR36][R4.64+0x18], R3 ;  /* 0x000018030400a986 */ /* 0x0001e2000c101124 */
[----:B------:R-:W-:Y:S01]  /*3d70*/  ISETP.GE.AND P2, PT, R73, 0x2a, PT ;  /* 0x0000002a4900780c */ /* 0x000fe20003f46270 */
[----:B------:R-:W-:-:S04]  /*3d80*/  @!P4 IMAD R9, R40, R58, RZ ;  /* 0x0000003a2809c224 */ /* 0x000fc800078e02ff */
[-C--:B------:R-:W-:Y:S01]  /*3d90*/  @!P5 IMAD R41, R41, R58.reuse, RZ ;  /* 0x0000003a2929d224 */ /* 0x080fe200078e02ff */
[----:B------:R-:W-:Y:S01]  /*3da0*/  @!P4 STG.E.U8 desc[UR36][R6.64+0x20], R9 ;  /* 0x000020090600c986 */ /* 0x000fe2000c101124 */
[C---:B------:R-:W-:Y:S01]  /*3db0*/  ISETP.LT.OR P4, PT, R72.reuse, 0x1, !P3 ;  /* 0x000000014800780c */ /* 0x040fe20005f81670 */
[-C--:B------:R-:W-:Y:S01]  /*3dc0*/  @!P1 IMAD R43, R43, R58.reuse, RZ ;  /* 0x0000003a2b2b9224 */ /* 0x080fe200078e02ff */
        /* <DEDUP_REMOVED lines=25> */
[----:B------:R1:W-:Y:S01]  /*3f60*/  @!P4 STG.E.U8 desc[UR36][R6.64+0x30], R9 ;  /* 0x000030090600c986 */ /* 0x0003e2000c101124 */
[C---:B------:R-:W-:Y:S01]  /*3f70*/  ISETP.LT.OR P4, PT, R72.reuse, 0x1, !P2 ;  /* 0x000000014800780c */ /* 0x040fe20005781670 */
[-C--:B------:R-:W-:Y:S01]  /*3f80*/  @!P0 IMAD R51, R51, R58.reuse, RZ ;  /* 0x0000003a33338224 */ /* 0x080fe200078e02ff */
[C---:B------:R-:W-:Y:S01]  /*3f90*/  ISETP.LT.OR P2, PT, R72.reuse, 0x9, !P2 ;  /* 0x000000094800780c */ /* 0x040fe20005741670 */
[----:B------:R2:W-:Y:S01]  /*3fa0*/  @!P5 STG.E.U8 desc[UR36][R6.64+0x31], R49 ;  /* 0x000031310600d986 */ /* 0x0005e2000c101124 */
[----:B------:R-:W-:Y:S01]  /*3fb0*/  ISETP.LT.OR P5, PT, R72, 0x1, !P3 ;  /* 0x000000014800780c */ /* 0x000fe20005fa1670 */
[-C--:B0-----:R-:W-:Y:S01]  /*3fc0*/  @!P1 IMAD R3, R50, R58.reuse, RZ ;  /* 0x0000003a32039224 */ /* 0x081fe200078e02ff */
[----:B------:R-:W-:Y:S01]  /*3fd0*/  ISETP.LT.OR P3, PT, R72, 0x9, !P3 ;  /* 0x000000094800780c */ /* 0x000fe20005f61670 */
[----:B------:R2:W-:Y:S04]  /*3fe0*/  @!P0 STG.E.U8 desc[UR36][R4.64+0x31], R51 ;  /* 0x0000313304008986 */ /* 0x0005e8000c101124 */
[----:B------:R2:W-:Y:S02]  /*3ff0*/  @!P1 STG.E.U8 desc[UR36][R4.64+0x30], R3 ;  /* 0x0000300304009986 */ /* 0x0005e4000c101124 */
[----:B------:R-:W-:-:S02]  /*4000*/  @!P4 IMAD R11, R52, R58, RZ ;  /* 0x0000003a340bc224 */ /* 0x000fc400078e02ff */
[-C--:B-1----:R-:W-:Y:S02]  /*4010*/  @!P2 IMAD R9, R54, R58.reuse, RZ ;  /* 0x0000003a3609a224 */ /* 0x082fe400078e02ff */
[-C--:B------:R-:W-:Y:S01]  /*4020*/  @!P5 IMAD R53, R53, R58.reuse, RZ ;  /* 0x0000003a3535d224 */ /* 0x080fe200078e02ff */
[----:B------:R2:W-:Y:S01]  /*4030*/  @!P4 STG.E.U8 desc[UR36][R6.64+0x38], R11 ;  /* 0x0000380b0600c986 */ /* 0x0005e2000c101124 */
[----:B------:R-:W-:-:S03]  /*4040*/  @!P3 IMAD R55, R55, R58, RZ ;  /* 0x0000003a3737b224 */ /* 0x000fc600078e02ff */
[----:B------:R2:W-:Y:S04]  /*4050*/  @!P5 STG.E.U8 desc[UR36][R6.64+0x39], R53 ;  /* 0x000039350600d986 */ /* 0x0005e8000c101124 */
[----:B------:R2:W-:Y:S04]  /*4060*/  @!P2 STG.E.U8 desc[UR36][R4.64+0x38], R9 ;  /* 0x000038090400a986 */ /* 0x0005e8000c101124 */
[----:B------:R2:W-:Y:S02]  /*4070*/  @!P3 STG.E.U8 desc[UR36][R4.64+0x39], R55 ;  /* 0x000039370400b986 */ /* 0x0005e4000c101124 */
.L_x_103:
[----:B------:R-:W-:Y:S05]  /*4080*/  BSYNC B0 ;  /* 0x0000000000007941 */ /* 0x000fea0003800000 */
.L_x_37:
[----:B0-2---:R-:W2:Y:S01]  /*4090*/  LDL.64 R2, [R1] ;  /* 0x0000000001027983 */ /* 0x005ea20000100a00 */
[----:B------:R-:W-:Y:S01]  /*40a0*/  ULDC.64 UR4, c[0x0][0x650] ;  /* 0x0001940000047ab9 */ /* 0x000fe20000000a00 */
[----:B------:R0:W-:Y:S01]  /*40b0*/  SYNCS.ARRIVE.TRANS64.A1T0 RZ, [R66+UR47], RZ ;  /* 0x000000ff42ff79a7 */ /* 0x0001e2000810002f */
[----:B------:R-:W-:Y:S01]  /*40c0*/  PRMT R0, RZ, 0x7610, R0 ;  /* 0x00007610ff007816 */ /* 0x000fe20000000000 */
[----:B------:R-:W-:Y:S02]  /*40d0*/  IMAD.MOV.U32 R19, RZ, RZ, -0x1 ;  /* 0xffffffffff137424 */ /* 0x000fe400078e00ff */
[----:B------:R-:W-:Y:S01]  /*40e0*/  IMAD.MOV.U32 R22, RZ, RZ, -0x1 ;  /* 0xffffffffff167424 */ /* 0x000fe200078e00ff */
[----:B--2---:R-:W-:-:S04]  /*40f0*/  LEA R18, P0, R2, R18, 0x1 ;  /* 0x0000001202127211 */ /* 0x004fc800078008ff */
[----:B------:R-:W-:Y:S01]  /*4100*/  LEA.HI.X R17, R2, R17, R23, 0x1, P0 ;  /* 0x0000001102117211 */ /* 0x000fe200000f0c17 */
[----:B------:R-:W-:Y:S01]  /*4110*/  IMAD.MOV.U32 R2, RZ, RZ, -0x1 ;  /* 0xffffffffff027424 */ /* 0x000fe200078e00ff */
[----:B------:R-:W-:-:S04]  /*4120*/  ISETP.GE.U32.AND P0, PT, R18, UR4, PT ;  /* 0x0000000412007c0c */ /* 0x000fc8000bf06070 */
[----:B------:R-:W-:-:S13]  /*4130*/  ISETP.GE.U32.AND.EX P0, PT, R17, UR5, PT, P0 ;  /* 0x0000000511007c0c */ /* 0x000fda000bf06100 */
[----:B0-----:R-:W-:Y:S05]  /*4140*/  @P0 BRA `(.L_x_104) ;  /* 0x0000000400700947 */ /* 0x001fea0003800000 */
[----:B------:R-:W0:Y:S01]  /*4150*/  S2R R10, SR_CTAID.X ;  /* 0x00000000000a7919 */ /* 0x000e220000002500 */
[----:B------:R-:W2:Y:S01]  /*4160*/  LDC.64 R8, c[0x0][0x628] ;  /* 0x00018a00ff087b82 */ /* 0x000ea20000000a00 */
[----:B------:R-:W-:Y:S01]  /*4170*/  ULDC UR4, c[0x0][0x150] ;  /* 0x0000540000047ab9 */ /* 0x000fe20000000800 */
[----:B-1-3--:R-:W-:Y:S01]  /*4180*/  IMAD.MOV.U32 R6, RZ, RZ, R18 ;  /* 0x000000ffff067224 */ /* 0x00afe200078e0012 */
[----:B------:R-:W1:Y:S01]  /*4190*/  S2R R20, SR_CTAID.Y ;  /* 0x0000000000147919 */ /* 0x000e620000002600 */
[----:B------:R-:W-:-:S04]  /*41a0*/  IMAD.MOV.U32 R7, RZ, RZ, R17 ;  /* 0x000000ffff077224 */ /* 0x000fc800078e0011 */
[----:B------:R-:W3:Y:S08]  /*41b0*/  LDC R15, c[0x0][0x144] ;  /* 0x00005100ff0f7b82 */ /* 0x000ef00000000800 */
[----:B------:R-:W1:Y:S08]  /*41c0*/  LDC R0, c[0x0][0x630] ;  /* 0x00018c00ff007b82 */ /* 0x000e700000000800 */
[----:B------:R-:W1:Y:S01]  /*41d0*/  LDC.64 R12, c[0x0][0x620] ;  /* 0x00018800ff0c7b82 */ /* 0x000e620000000a00 */
[----:B--2---:R-:W-:-:S04]  /*41e0*/  ISETP.NE.U32.AND P0, PT, R8, RZ, PT ;  /* 0x000000ff0800720c */ /* 0x004fc80003f05070 */
[----:B------:R-:W-:Y:S02]  /*41f0*/  ISETP.NE.AND.EX P0, PT, R9, RZ, PT, P0 ;  /* 0x000000ff0900720c */ /* 0x000fe40003f05300 */
[----:B0-----:R-:W-:-:S05]  /*4200*/  I2FP.F32.U32 R2, R10 ;  /* 0x0000000a00027245 */ /* 0x001fca0000201000 */
[----:B------:R-:W-:-:S04]  /*4210*/  FMUL R2, R2, UR4 ;  /* 0x0000000402027c20 */ /* 0x000fc80008400000 */
[----:B------:R0:W2:Y:S02]  /*4220*/  F2I.U32.TRUNC.NTZ R14, R2 ;  /* 0x00000002000e7305 */ /* 0x0000a4000020f000 */
[----:B---3--:R-:W-:Y:S05]  /*4230*/  @!P0 BRA `(.L_x_105) ;  /* 0x0000000000288947 */ /* 0x008fea0003800000 */
[----:B------:R-:W3:Y:S02]  /*4240*/  LDC R3, c[0x0][0x634] ;  /* 0x00018d00ff037b82 */ /* 0x000ee40000000800 */
[----:B---3--:R-:W-:-:S05]  /*4250*/  IADD3 R7, P0, R18, R3, RZ ;  /* 0x0000000312077210 */ /* 0x008fca0007f1e0ff */
[----:B------:R-:W-:-:S04]  /*4260*/  IMAD.X R11, RZ, RZ, R17, P0 ;  /* 0x000000ffff0b7224 */ /* 0x000fc800000e0611 */
[----:B0-----:R-:W-:-:S04]  /*4270*/  IMAD.WIDE.U32 R2, R11, R8, RZ ;  /* 0x000000080b027225 */ /* 0x001fc800078e00ff */
[----:B----4-:R-:W-:-:S04]  /*4280*/  IMAD.WIDE.U32 R4, P0, R7, R9, R2 ;  /* 0x0000000907047225 */ /* 0x010fc80007800002 */
[----:B------:R-:W-:-:S04]  /*4290*/  IMAD.WIDE.U32 R2, R7, R8, RZ ;  /* 0x0000000807027225 */ /* 0x000fc800078e00ff */
[----:B------:R-:W-:Y:S01]  /*42a0*/  IMAD.X R7, RZ, RZ, RZ, P0 ;  /* 0x000000ffff077224 */ /* 0x000fe200000e06ff */
[----:B------:R-:W-:Y:S01]  /*42b0*/  IADD3 RZ, P0, R3, R4, RZ ;  /* 0x0000000403ff7210 */ /* 0x000fe20007f1e0ff */
[----:B------:R-:W-:-:S04]  /*42c0*/  IMAD.MOV.U32 R6, RZ, RZ, R5 ;  /* 0x000000ffff067224 */ /* 0x000fc800078e0005 */
[----:B------:R-:W-:-:S08]  /*42d0*/  IMAD.WIDE.U32.X R6, R11, R9, R6, P0 ;  /* 0x000000090b067225 */ /* 0x000fd000000e0406 */
.L_x_105:
[----:B----4-:R-:W3:Y:S01]  /*42e0*/  LDC.64 R26, c[0x0][0x640] ;  /* 0x00019000ff1a7b82 */ /* 0x010ee20000000a00 */
[-C--:B-1----:R-:W-:Y:S01]  /*42f0*/  SHF.R.U64 R11, R6, R0.reuse, R7 ;  /* 0x00000000060b7219 */ /* 0x082fe20000001207 */
[----:B------:R-:W-:Y:S01]  /*4300*/  IMAD.MOV.U32 R19, RZ, RZ, R17 ;  /* 0x000000ffff137224 */ /* 0x000fe200078e0011 */
[----:B------:R-:W-:Y:S01]  /*4310*/  SHF.R.U32.HI R0, RZ, R0, R7 ;  /* 0x00000000ff007219 */ /* 0x000fe20000011607 */
[----:B--2---:R-:W-:Y:S01]  /*4320*/  IMAD.MOV R14, RZ, RZ, -R14 ;  /* 0x000000ffff0e7224 */ /* 0x004fe200078e0a0e */
[----:B------:R-:W-:Y:S01]  /*4330*/  IADD3 R5, P0, RZ, -R11, RZ ;  /* 0x8000000bff057210 */ /* 0x000fe20007f1e0ff */
[----:B------:R-:W-:Y:S01]  /*4340*/  ULDC UR4, c[0x0][0x154] ;  /* 0x0000550000047ab9 */ /* 0x000fe20000000800 */
[----:B------:R-:W-:Y:S01]  /*4350*/  IMAD.MOV.U32 R7, RZ, RZ, 0x1 ;  /* 0x00000001ff077424 */ /* 0x000fe200078e00ff */
[----:B------:R-:W1:Y:S01]  /*4360*/  LDC R4, c[0x0][0x618] ;  /* 0x00018600ff047b82 */ /* 0x000e620000000800 */
[----:B------:R-:W-:Y:S02]  /*4370*/  IMAD R22, R15, R14, R10 ;  /* 0x0000000e0f167224 */ /* 0x000fe400078e020a */
[----:B------:R-:W-:-:S04]  /*4380*/  IMAD.X R3, RZ, RZ, ~R0, P0 ;  /* 0x000000ffff037224 */ /* 0x000fc800000e0e00 */
[-C--:B------:R-:W-:Y:S01]  /*4390*/  IMAD R0, R3, R12.reuse, RZ ;  /* 0x0000000c03007224 */ /* 0x080fe200078e02ff */
[----:B------:R-:W2:Y:S01]  /*43a0*/  LDC R6, c[0x0][0x608] ;  /* 0x00018200ff067b82 */ /* 0x000ea20000000800 */
[----:B0-----:R-:W-:-:S04]  /*43b0*/  IMAD.WIDE.U32 R2, R5, R12, R18 ;  /* 0x0000000c05027225 */ /* 0x001fc800078e0012 */
[----:B------:R-:W-:Y:S01]  /*43c0*/  IMAD R5, R5, R13, R0 ;  /* 0x0000000d05057224 */ /* 0x000fe200078e0200 */
[----:B------:R-:W-:Y:S02]  /*43d0*/  I2FP.F32.U32 R0, R20 ;  /* 0x0000001400007245 */ /* 0x000fe40000201000 */
[----:B------:R-:W0:Y:S01]  /*43e0*/  LDC R24, c[0x0][0x658] ;  /* 0x00019600ff187b82 */ /* 0x000e220000000800 */
[----:B------:R-:W-:Y:S01]  /*43f0*/  IMAD.IADD R3, R3, 0x1, R5 ;  /* 0x0000000103037824 */ /* 0x000fe200078e0205 */
[----:B---3--:R-:W-:Y:S01]  /*4400*/  ISETP.NE.U32.AND P0, PT, R26, RZ, PT ;  /* 0x000000ff1a00720c */ /* 0x008fe20003f05070 */
[----:B------:R-:W-:Y:S01]  /*4410*/  FMUL R0, R0, UR4 ;  /* 0x0000000400007c20 */ /* 0x000fe20008400000 */
[----:B------:R-:W-:Y:S02]  /*4420*/  IMAD.MOV.U32 R5, RZ, RZ, -0x1 ;  /* 0xffffffffff057424 */ /* 0x000fe400078e00ff */
[----:B------:R-:W-:Y:S01]  /*4430*/  ISETP.NE.AND.EX P0, PT, R27, RZ, PT, P0 ;  /* 0x000000ff1b00720c */ /* 0x000fe20003f05300 */
[----:B------:R3:W4:Y:S01]  /*4440*/  F2I.U32.TRUNC.NTZ R12, R0 ;  /* 0x00000000000c7305 */ /* 0x000722000020f000 */
[----:B------:R-:W3:Y:S01]  /*4450*/  LDC R15, c[0x0][0x148] ;  /* 0x00005200ff0f7b82 */ /* 0x000ee20000000800 */
[----:B-1----:R-:W-:-:S02]  /*4460*/  SHF.R.U64 R10, R2, R4, R3 ;  /* 0x00000004020a7219 */ /* 0x002fc40000001203 */
[----:B------:R-:W-:-:S05]  /*4470*/  SHF.R.U32.HI R3, RZ, R4, R3 ;  /* 0x00000004ff037219 */ /* 0x000fca0000011603 */
[----:B------:R-:W1:Y:S01]  /*4480*/  LDC R14, c[0x0][0x600] ;  /* 0x00018000ff0e7b82 */ /* 0x000e620000000800 */
[-CC-:B--2---:R-:W-:Y:S02]  /*4490*/  SHF.R.U64 R8, R10, R6.reuse, R3.reuse ;  /* 0x000000060a087219 */ /* 0x184fe40000001203 */
[----:B------:R-:W-:-:S05]  /*44a0*/  SHF.R.U32.HI R3, RZ, R6, R3 ;  /* 0x00000006ff037219 */ /* 0x000fca0000011603 */
[----:B------:R-:W2:Y:S01]  /*44b0*/  LDC R21, c[0x0][0x648] ;  /* 0x00019200ff157b82 */ /* 0x000ea20000000800 */
[-CC-:B0-----:R-:W-:Y:S02]  /*44c0*/  SHF.R.U64 R13, R8, R24.reuse, R3.reuse ;  /* 0x00000018080d7219 */ /* 0x181fe40000001203 */
[-C--:B------:R-:W-:Y:S02]  /*44d0*/  SHF.L.U32 R5, R5, R24.reuse, RZ ;  /* 0x0000001805057219 */ /* 0x080fe400000006ff */
[-C--:B------:R-:W-:Y:S01]  /*44e0*/  SHF.R.U32.HI R3, RZ, R24.reuse, R3 ;  /* 0x00000018ff037219 */ /* 0x080fe20000011603 */
[----:B------:R-:W-:Y:S01]  /*44f0*/  IMAD.MOV.U32 R2, RZ, RZ, R13 ;  /* 0x000000ffff027224 */ /* 0x000fe200078e000d */
[----:B------:R-:W-:Y:S01]  /*4500*/  SHF.L.U32 R24, R7, R24, RZ ;  /* 0x0000001807187219 */ /* 0x000fe200000006ff */
[----:B------:R-:W0:Y:S01]  /*4510*/  LDC R25, c[0x0][0x638] ;  /* 0x00018e00ff197b82 */ /* 0x000e220000000800 */
[----:B------:R-:W-:-:S07]  /*4520*/  LOP3.LUT R19, RZ, R5, RZ, 0x33, !PT ;  /* 0x00000005ff137212 */ /* 0x000fce00078e33ff */
[----:B------:R-:W0:Y:S01]  /*4530*/  LDC R28, c[0x0][0x610] ;  /* 0x00018400ff1c7b82 */ /* 0x000e220000000800 */
[----:B----4-:R-:W-:Y:S05]  /*4540*/  @!P0 BRA `(.L_x_106) ;  /* 0x0000000000288947 */ /* 0x010fea0003800000 */
[----:B---3--:R-:W3:Y:S02]  /*4550*/  LDC R0, c[0x0][0x64c] ;  /* 0x00019300ff007b82 */ /* 0x008ee40000000800 */
[----:B---3--:R-:W-:-:S05]  /*4560*/  IADD3 R7, P0, R13, R0, RZ ;  /* 0x000000000d077210 */ /* 0x008fca0007f1e0ff */
        /* <DEDUP_REMOVED lines=8> */
.L_x_106:
[----:B------:R-:W4:Y:S01]  /*45f0*/  LDC R4, c[0x0][0x65c] ;  /* 0x00019700ff047b82 */ /* 0x000f220000000800 */
[----:B--23--:R-:W-:Y:S01]  /*4600*/  SHF.R.U64 R0, R2, R21, R3 ;  /* 0x0000001502007219 */ /* 0x00cfe20000001203 */
[----:B-1----:R-:W-:Y:S01]  /*4610*/  VIADD R3, R14, 0xffffffff ;  /* 0xffffffff0e037836 */ /* 0x002fe20000000000 */
[----:B------:R-:W-:Y:S01]  /*4620*/  LOP3.LUT R19, R8, R19, RZ, 0xc0, !PT ;  /* 0x0000001308137212 */ /* 0x000fe200078ec0ff */
[----:B------:R-:W-:Y:S02]  /*4630*/  IMAD.MOV R12, RZ, RZ, -R12 ;  /* 0x000000ffff0c7224 */ /* 0x000fe400078e0a0c */
[----:B------:R-:W-:Y:S01]  /*4640*/  IMAD.MOV R2, RZ, RZ, -R0 ;  /* 0x000000ffff027224 */ /* 0x000fe200078e0a00 */
[----:B------:R-:W-:Y:S01]  /*4650*/  LOP3.LUT R3, R10, R3, RZ, 0xc0, !PT ;  /* 0x000000030a037212 */ /* 0x000fe200078ec0ff */
[----:B------:R-:W-:Y:S02]  /*4660*/  IMAD R19, R24, R0, R19 ;  /* 0x0000000018137224 */ /* 0x000fe400078e0213 */
[----:B0-----:R-:W-:-:S04]  /*4670*/  IMAD R0, R2, R25, R13 ;  /* 0x0000001902007224 */ /* 0x001fc800078e020d */
[----:B------:R-:W-:Y:S01]  /*4680*/  IMAD R2, R0, R14, R3 ;  /* 0x0000000e00027224 */ /* 0x000fe200078e0203 */
[----:B----4-:R-:W-:Y:S01]  /*4690*/  ISETP.NE.AND P0, PT, R4, 0x1, PT ;  /* 0x000000010400780c */ /* 0x010fe20003f05270 */
[----:B------:R-:W-:-:S05]  /*46a0*/  IMAD.MOV.U32 R4, RZ, RZ, 0x1 ;  /* 0x00000001ff047424 */ /* 0x000fca00078e00ff */
[----:B------:R-:W-:-:S07]  /*46b0*/  PRMT R0, R4, 0x7610, R0 ;  /* 0x0000761004007816 */ /* 0x000fce0000000000 */
[----:B------:R-:W-:-:S04]  /*46c0*/  @P0 IMAD R22, R15, R12, R20 ;  /* 0x0000000c0f160224 */ /* 0x000fc800078e0214 */
[----:B------:R-:W-:-:S05]  /*46d0*/  IMAD R19, R19, R28, R22 ;  /* 0x0000001c13137224 */ /* 0x000fca00078e0216 */
[----:B------:R-:W-:Y:S02]  /*46e0*/  SEL R22, R2, R19, !P0 ;  /* 0x0000001302167207 */ /* 0x000fe40004000000 */
[----:B------:R-:W-:Y:S01]  /*46f0*/  SEL R19, R19, R2, !P0 ;  /* 0x0000000213137207 */ /* 0x000fe20004000000 */
[----:B------:R-:W-:-:S07]  /*4700*/  IMAD.MOV.U32 R2, RZ, RZ, R11 ;  /* 0x000000ffff027224 */ /* 0x000fce00078e000b */
.L_x_104:
[----:B------:R-:W-:Y:S02]  /*4710*/  LOP3.LUT P0, RZ, R0, 0xff, RZ, 0xc0, !PT ;  /* 0x000000ff00ff7812 */ /* 0x000fe4000780c0ff */
[----:B------:R-:W-:-:S11]  /*4720*/  LOP3.LUT R69, R69, 0x1, RZ, 0x3c, !PT ;  /* 0x0000000145457812 */ /* 0x000fd600078e3cff */
[----:B------:R-:W-:Y:S05]  /*4730*/  @P0 BRA `(.L_x_107) ;  /* 0xffffffd000bc0947 */ /* 0x000fea000383ffff */
[----:B------:R-:W-:Y:S05]  /*4740*/  EXIT ;  /* 0x000000000000794d */ /* 0x000fea0003800000 */
.L_x_18:
[----:B------:R-:W-:-:S08]  /*4750*/  ISETP.NE.AND P0, PT, R5, RZ, PT ;  /* 0x000000ff0500720c */ /* 0x000fd00003f05270 */
[----:B0-----:R-:W0:-:S00]  /*4760*/  USETMAXREG.DEALLOC.CTAPOOL 0x28 ;  /* 0x00000028000079c8 */ /* 0x001e0000080e0500 */
[----:B------:R-:W-:Y:S05]  /*4770*/  @P0 EXIT ;  /* 0x000000000000094d */ /* 0x000fea0003800000 */
[----:B0-----:R-:W-:Y:S01]  /*4780*/  LOP3.LUT P0, RZ, R8, 0xff, RZ, 0xc0, !PT ;  /* 0x000000ff08ff7812 */ /* 0x001fe2000780c0ff */
[----:B------:R-:W-:Y:S02]  /*4790*/  IMAD.MOV.U32 R0, RZ, RZ, 0x1 ;  /* 0x00000001ff007424 */ /* 0x000fe400078e00ff */
[----:B------:R-:W-:-:S10]  /*47a0*/  IMAD.MOV.U32 R6, RZ, RZ, RZ ;  /* 0x000000ffff067224 */ /* 0x000fd400078e00ff */
[----:B------:R-:W-:Y:S05]  /*47b0*/  @!P0 BRA `(.L_x_108) ;  /* 0x0000000c00748947 */ /* 0x000fea0003800000 */
[----:B------:R-:W0:Y:S01]  /*47c0*/  S2UR UR9, SR_CgaCtaId ;  /* 0x00000000000979c3 */ /* 0x000e220000008800 */
[----:B------:R-:W-:Y:S01]  /*47d0*/  ULDC UR5, c[0x0][0x658] ;  /* 0x0001960000057ab9 */ /* 0x000fe20000000800 */
[----:B------:R-:W-:Y:S01]  /*47e0*/  UMOV UR10, 0xffffffff ;  /* 0xffffffff000a7882 */ /* 0x000fe20000000000 */
[----:B------:R-:W-:Y:S01]  /*47f0*/  UMOV UR11, 0x1 ;  /* 0x00000001000b7882 */ /* 0x000fe20000000000 */
[----:B------:R-:W-:Y:S01]  /*4800*/  USHF.L.U32 UR10, UR10, UR5, URZ ;  /* 0x000000050a0a7299 */ /* 0x000fe2000800063f */
[----:B------:R-:W-:Y:S01]  /*4810*/  LOP3.LUT P0, RZ, R4, 0x1f, RZ, 0xc0, !PT ;  /* 0x0000001f04ff7812 */ /* 0x000fe2000780c0ff */
[----:B------:R-:W-:Y:S01]  /*4820*/  BSSY B0, `(.L_x_108) ;  /* 0x00000d6000007945 */ /* 0x000fe20003800000 */
[C---:B------:R-:W-:Y:S01]  /*4830*/  ISETP.NE.AND P2, PT, R3.reuse, RZ, PT ;  /* 0x000000ff0300720c */ /* 0x040fe20003f45270 */
[----:B------:R-:W-:Y:S01]  /*4840*/  IMAD.MOV.U32 R8, RZ, RZ, 0x1 ;  /* 0x00000001ff087424 */ /* 0x000fe200078e00ff */
[----:B------:R-:W-:Y:S01]  /*4850*/  ISETP.NE.OR P0, PT, R3, RZ, !P0 ;  /* 0x000000ff0300720c */ /* 0x000fe20004705670 */
[----:B------:R-:W-:Y:S01]  /*4860*/  IMAD.MOV.U32 R0, RZ, RZ, 0x1 ;  /* 0x00000001ff007424 */ /* 0x000fe200078e00ff */
[----:B------:R-:W-:Y:S01]  /*4870*/  LOP3.LUT R7, R16, 0x2, RZ, 0xfc, !PT ;  /* 0x0000000210077812 */ /* 0x000fe200078efcff */
[----:B------:R-:W-:Y:S01]  /*4880*/  IMAD.MOV.U32 R6, RZ, RZ, RZ ;  /* 0x000000ffff067224 */ /* 0x000fe200078e00ff */
[----:B------:R-:W-:Y:S01]  /*4890*/  ULDC UR4, c[0x0][0x600] ;  /* 0x0001800000047ab9 */ /* 0x000fe20000000800 */
[----:B------:R-:W-:Y:S01]  /*48a0*/  UMOV UR18, 0x5 ;  /* 0x0000000500127882 */ /* 0x000fe20000000000 */
[----:B------:R-:W-:-:S02]  /*48b0*/  UIADD3 UR26, UR40, 0x1, URZ ;  /* 0x00000001281a7890 */ /* 0x000fc4000fffe03f */
[----:B------:R-:W-:Y:S02]  /*48c0*/  UIADD3 UR4, UR4, -0x1, URZ ;  /* 0xffffffff04047890 */ /* 0x000fe4000fffe03f */
[----:B------:R-:W-:Y:S01]  /*48d0*/  USHF.L.U32 UR5, UR11, UR5, URZ ;  /* 0x000000050b057299 */ /* 0x000fe2000800063f */
[----:B------:R-:W-:Y:S01]  /*48e0*/  ULDC.64 UR24, c[0x0][0x198] ;  /* 0x0000660000187ab9 */ /* 0x000fe20000000a00 */
[----:B0-----:R-:W-:Y:S02]  /*48f0*/  ULOP3.LUT UR8, UR9, 0x1, URZ, 0xc0, !UPT ;  /* 0x0000000109087892 */ /* 0x001fe4000f8ec03f */
[----:B------:R-:W-:Y:S02]  /*4900*/  USHF.L.U32 UR7, UR9, 0xb, URZ ;  /* 0x0000000b09077899 */ /* 0x000fe4000800063f */
[----:B------:R-:W-:Y:S02]  /*4910*/  USHF.R.U32.HI UR27, URZ, 0x1, UR9 ;  /* 0x000000013f1b7899 */ /* 0x000fe40008011609 */
[----:B------:R-:W-:-:S02]  /*4920*/  USHF.L.U32 UR6, UR9, 0x5, URZ ;  /* 0x0000000509067899 */ /* 0x000fc4000800063f */
[----:B------:R-:W-:Y:S02]  /*4930*/  ULOP3.LUT UR9, UR9, 0xfffffffe, URZ, 0xc0, !UPT ;  /* 0xfffffffe09097892 */ /* 0x000fe4000f8ec03f */
[----:B------:R-:W-:Y:S02]  /*4940*/  UISETP.GT.U32.AND UP0, UPT, UR8, 0xffff, UPT ;  /* 0x0000ffff0800788c */ /* 0x000fe4000bf04070 */
[----:B------:R-:W-:Y:S02]  /*4950*/  ULOP3.LUT UR13, UR7, 0x800, URZ, 0xc0, !UPT ;  /* 0x00000800070d7892 */ /* 0x000fe4000f8ec03f */
[----:B------:R-:W-:Y:S02]  /*4960*/  ULOP3.LUT UR7, URZ, UR10, URZ, 0x33, !UPT ;  /* 0x0000000a3f077292 */ /* 0x000fe4000f8e333f */
[----:B------:R-:W-:Y:S02]  /*4970*/  USHF.L.U32 UR10, UR11, UR9, URZ ;  /* 0x000000090b0a7299 */ /* 0x000fe4000800063f */
[----:B------:R-:W-:-:S02]  /*4980*/  ULOP3.LUT UR9, UR9, 0x1, URZ, 0xfc, !UPT ;  /* 0x0000000109097892 */ /* 0x000fc4000f8efc3f */
[----:B------:R-:W-:Y:S02]  /*4990*/  USEL UR8, UR8, 0xffff, !UP0 ;  /* 0x0000ffff08087887 */ /* 0x000fe4000c000000 */
[----:B------:R-:W-:Y:S02]  /*49a0*/  USHF.L.U32 UR9, UR11, UR9, URZ ;  /* 0x000000090b097299 */ /* 0x000fe4000800063f */
[----:B------:R-:W-:Y:S02]  /*49b0*/  ULOP3.LUT UR8, UR8, 0xffff, URZ, 0xc0, !UPT ;  /* 0x0000ffff08087892 */ /* 0x000fe4000f8ec03f */
[----:B------:R-:W-:Y:S02]  /*49c0*/  ULEA UR28, UR27, 0x300, 0xb ;  /* 0x000003001b1c7891 */ /* 0x000fe4000f8e583f */
[----:B------:R-:W-:Y:S02]  /*49d0*/  ULOP3.LUT UR6, UR6, 0x20, URZ, 0xc0, !UPT ;  /* 0x0000002006067892 */ /* 0x000fe4000f8ec03f */
[----:B------:R-:W-:-:S02]  /*49e0*/  ULOP3.LUT UR13, UR13, 0x1c300, URZ, 0xfc, !UPT ;  /* 0x0001c3000d0d7892 */ /* 0x000fc4000f8efc3f */
[----:B------:R-:W-:Y:S02]  /*49f0*/  ULOP3.LUT UR19, UR10, UR9, URZ, 0xfc, !UPT ;  /* 0x000000090a137292 */ /* 0x000fe4000f8efc3f */
[----:B------:R-:W-:-:S12]  /*4a00*/  USHF.L.U32 UR18, UR18, UR8, URZ ;  /* 0x0000000812127299 */ /* 0x000fd8000800063f */
.L_x_120:
[----:B------:R-:W-:-:S03]  /*4a10*/  UMOV UR8, 0xffffffff ;  /* 0xffffffff00087882 */ /* 0x000fc60000000000 */
[----:B------:R-:W-:Y:S05]  /*4a20*/  BRA.DIV UR8, `(.L_x_109) ;  /* 0x0000001e084c7947 */ /* 0x000fea000b800000 */
[----:B------:R-:W-:-:S13]  /*4a30*/  ELECT P6, URZ, PT ;  /* 0x00000000003f782f */ /* 0x000fda00038c0000 */
.L_x_157:
[----:B------:R-:W0:Y:S01]  /*4a40*/  LDC R3, c[0x0][0x28c] ;  /* 0x0000a300ff037b82 */ /* 0x000e220000000800 */
[----:B------:R-:W-:Y:S01]  /*4a50*/  BSSY B1, `(.L_x_110) ;  /* 0x000003a000017945 */ /* 0x000fe20003800000 */
[----:B0-----:R-:W-:-:S13]  /*4a60*/  ISETP.LT.OR P6, PT, R3, 0x1, !P6 ;  /* 0x000000010300780c */ /* 0x001fda00077c1670 */
[----:B------:R-:W-:Y:S05]  /*4a70*/  @P6 BRA `(.L_x_111) ;  /* 0x0000000000dc6947 */ /* 0x000fea0003800000 */
[----:B------:R-:W-:Y:S01]  /*4a80*/  LEA R19, R19, UR27, 0x1 ;  /* 0x0000001b13137c11 */ /* 0x000fe2000f8e08ff */
[----:B------:R-:W-:Y:S01]  /*4a90*/  IMAD.MOV.U32 R12, RZ, RZ, RZ ;  /* 0x000000ffff0c7224 */ /* 0x000fe200078e00ff */
[----:B------:R-:W-:Y:S01]  /*4aa0*/  LEA R22, R22, UR6, 0x6 ;  /* 0x0000000616167c11 */ /* 0x000fe2000f8e30ff */
[----:B------:R-:W-:Y:S02]  /*4ab0*/  IMAD.U32 R13, RZ, RZ, UR26 ;  /* 0x0000001aff0d7e24 */ /* 0x000fe4000f8e00ff */
[----:B------:R-:W-:Y:S02]  /*4ac0*/  IMAD.MOV.U32 R3, RZ, RZ, R0 ;  /* 0x000000ffff037224 */ /* 0x000fe400078e0000 */
[----:B------:R-:W-:Y:S02]  /*4ad0*/  IMAD.MOV.U32 R4, RZ, RZ, R6 ;  /* 0x000000ffff047224 */ /* 0x000fe400078e0006 */
[----:B------:R-:W-:-:S07]  /*4ae0*/  IMAD.SHL.U32 R19, R19, 0x20, RZ ;  /* 0x0000002013137824 */ /* 0x000fce00078e00ff */
.L_x_115:
[----:B------:R-:W0:Y:S01]  /*4af0*/  S2R R10, SR_CgaCtaId ;  /* 0x00000000000a7919 */ /* 0x000e220000008800 */
[----:B------:R-:W-:Y:S01]  /*4b00*/  MOV R5, 0x400 ;  /* 0x0000040000057802 */ /* 0x000fe20000000f00 */
[----:B------:R-:W1:Y:S03]  /*4b10*/  @!P2 LDC R9, c[0x0][0x500] ;  /* 0x00014000ff09ab82 */ /* 0x000e660000000800 */
[----:B0-----:R-:W-:Y:S02]  /*4b20*/  LEA R11, R10, R5, 0x18 ;  /* 0x000000050a0b7211 */ /* 0x001fe400078ec0ff */
[----:B------:R-:W-:-:S03]  /*4b30*/  SHF.L.U32 R5, R3, 0x1f, RZ ;  /* 0x0000001f03057819 */ /* 0x000fc600000006ff */
[----:B------:R-:W-:-:S04]  /*4b40*/  IMAD R10, R4, 0x8, R11 ;  /* 0x00000008040a7824 */ /* 0x000fc800078e020b */
[----:B------:R-:W0:Y:S02]  /*4b50*/  SYNCS.PHASECHK.TRANS64.TRYWAIT P1, [R10+URZ+0xe0], R5 ;  /* 0x0000e0050a0075a7 */ /* 0x000e24000802017f */
[----:B01----:R-:W-:Y:S05]  /*4b60*/  @!P1 BRA `(.L_x_112) ;  /* 0x0000001c001c9947 */ /* 0x003fea0003800000 */
.L_x_158:
[----:B0-----:R-:W-:Y:S01]  /*4b70*/  PRMT R5, R7, 0x9910, RZ ;  /* 0x0000991007057816 */ /* 0x001fe200000000ff */
[----:B------:R0:W-:Y:S03]  /*4b80*/  @!P2 SYNCS.ARRIVE.TRANS64 RZ, [R10+URZ], R9 ;  /* 0x000000090affa9a7 */ /* 0x0001e6000800003f */
[----:B------:R-:W-:-:S13]  /*4b90*/  ISETP.NE.AND P1, PT, R5, 0x2, PT ;  /* 0x000000020500780c */ /* 0x000fda0003f25270 */
[----:B0-----:R-:W-:Y:S05]  /*4ba0*/  @P1 BRA `(.L_x_113) ;  /* 0x0000000000041947 */ /* 0x001fea0003800000 */
[----:B------:R-:W-:Y:S01]  /*4bb0*/  BPT.TRAP 0x1 ;  /* 0x000000040000795c */ /* 0x000fe20000300000 */
.L_x_113:
[----:B------:R-:W-:Y:S05]  /*4bc0*/  @P0 BRA `(.L_x_114) ;  /* 0x0000000000040947 */ /* 0x000fea0003800000 */
[----:B------:R-:W-:Y:S01]  /*4bd0*/  BPT.TRAP 0x1 ;  /* 0x000000040000795c */ /* 0x000fe20000300000 */
.L_x_114:
[----:B------:R-:W-:Y:S01]  /*4be0*/  R2UR UR11, R4 ;  /* 0x00000000040b72ca */ /* 0x000fe200000e0000 */
[----:B------:R-:W-:Y:S01]  /*4bf0*/  VIADD R13, R13, 0xffffffff ;  /* 0xffffffff0d0d7836 */ /* 0x000fe20000000000 */
[----:B------:R-:W-:Y:S01]  /*4c00*/  R2UR UR21, R11 ;  /* 0x000000000b1572ca */ /* 0x000fe200000e0000 */
[----:B------:R-:W-:Y:S01]  /*4c10*/  UIADD3 UR14, UP0, UR24, 0xf0, URZ ;  /* 0x000000f0180e7890 */ /* 0x000fe2000ff1e03f */
[----:B------:R-:W-:Y:S01]  /*4c20*/  R2UR UR22, R19 ;  /* 0x00000000131672ca */ /* 0x000fe200000e0000 */
[----:B------:R-:W-:Y:S01]  /*4c30*/  UIADD3 UR30, UP1, UR24, 0x1f0, URZ ;  /* 0x000001f0181e7890 */ /* 0x000fe2000ff3e03f */
[----:B------:R-:W-:Y:S01]  /*4c40*/  R2UR UR9, R10 ;  /* 0x000000000a0972ca */ /* 0x000fe200000e0000 */
[----:B------:R-:W-:Y:S01]  /*4c50*/  UIADD3.X UR15, URZ, UR25, URZ, UP0, !UPT ;  /* 0x000000193f0f7290 */ /* 0x000fe200087fe43f */
[----:B------:R-:W-:Y:S01]  /*4c60*/  R2UR UR10, R12 ;  /* 0x000000000c0a72ca */ /* 0x000fe200000e0000 */
[----:B------:R-:W-:Y:S01]  /*4c70*/  UPRMT UR20, URZ, 0x5410, UR18 ;  /* 0x000054103f147896 */ /* 0x000fe20008000012 */
[----:B------:R-:W-:Y:S01]  /*4c80*/  R2UR UR12, R2 ;  /* 0x00000000020c72ca */ /* 0x000fe200000e0000 */
[----:B------:R-:W-:Y:S01]  /*4c90*/  VIADD R4, R4, 0x1 ;  /* 0x0000000104047836 */ /* 0x000fe20000000000 */
[----:B------:R-:W-:Y:S01]  /*4ca0*/  R2UR UR23, R22 ;  /* 0x00000000161772ca */ /* 0x000fe200000e0000 */
[----:B------:R-:W-:Y:S01]  /*4cb0*/  ULEA UR8, UR11, UR28, 0xc ;  /* 0x0000001c0b087291 */ /* 0x000fe2000f8e603f */
[----:B------:R-:W-:Y:S01]  /*4cc0*/  ISETP.GT.AND P3, PT, R13, 0x1, PT ;  /* 0x000000010d00780c */ /* 0x000fe20003f64270 */
[----:B------:R-:W-:Y:S01]  /*4cd0*/  ULEA UR11, UR11, UR13, 0xc ;  /* 0x0000000d0b0b7291 */ /* 0x000fe2000f8e603f */
[----:B------:R-:W-:Y:S01]  /*4ce0*/  ISETP.NE.AND P1, PT, R4, 0x1c, PT ;  /* 0x0000001c0400780c */ /* 0x000fe20003f25270 */
[----:B------:R-:W-:Y:S01]  /*4cf0*/  UIADD3 UR8, UR21, UR8, URZ ;  /* 0x0000000815087290 */ /* 0x000fe2000fffe03f */
[----:B------:R-:W-:Y:S01]  /*4d00*/  VIADD R12, R12, 0x40 ;  /* 0x000000400c0c7836 */ /* 0x000fe20000000000 */
[----:B------:R-:W-:Y:S01]  /*4d10*/  UIADD3 UR21, UR21, UR11, URZ ;  /* 0x0000000b15157290 */ /* 0x000fe2000fffe03f */
[----:B------:R-:W-:Y:S01]  /*4d20*/  SEL R10, RZ, 0x1, P1 ;  /* 0x00000001ff0a7807 */ /* 0x000fe20000800000 */
[----:B------:R-:W-:Y:S01]  /*4d30*/  UPRMT UR29, URZ, 0x5410, UR19 ;  /* 0x000054103f1d7896 */ /* 0x000fe20008000013 */
[----:B------:R-:W-:Y:S01]  /*4d40*/  SEL R4, R4, RZ, P1 ;  /* 0x000000ff04047207 */ /* 0x000fe20000800000 */
[----:B------:R-:W-:Y:S01]  /*4d50*/  UIADD3.X UR31, URZ, UR25, URZ, UP1, !UPT ;  /* 0x000000193f1f7290 */ /* 0x000fe20008ffe43f */
[----:B------:R-:W-:Y:S01]  /*4d60*/  LOP3.LUT R3, R3, R10, RZ, 0x3c, !PT ;  /* 0x0000000a03037212 */ /* 0x000fe200078e3cff */
[----:B------:R-:W-:Y:S01]  /*4d70*/  UMOV UR16, 0x0 ;  /* 0x0000000000107882 */ /* 0x000fe20000000000 */
[----:B------:R-:W-:Y:S01]  /*4d80*/  UMOV UR17, 0x10000000 ;  /* 0x1000000000117882 */ /* 0x000fe20000000000 */
[----:B------:R-:W-:-:S02]  /*4d90*/  UMOV UR11, UR22 ;  /* 0x00000016000b7c82 */ /* 0x000fc40008000000 */
[----:B------:R0:W-:Y:S02]  /*4da0*/  UTMALDG.3D.MULTICAST [UR8], [UR14], UR20, desc[UR16] ;  /* 0x000010080e0073b4 */ /* 0x0001e40008011814 */
[----:B0-----:R-:W-:Y:S01]  /*4db0*/  UMOV UR8, UR21 ;  /* 0x0000001500087c82 */ /* 0x001fe20008000000 */
[----:B------:R-:W-:Y:S02]  /*4dc0*/  UMOV UR11, UR23 ;  /* 0x00000017000b7c82 */ /* 0x000fe40008000000 */
[----:B------:R0:W-:Y:S02]  /*4dd0*/  UTMALDG.3D.MULTICAST [UR8], [UR30], UR29, desc[UR16] ;  /* 0x000010081e0073b4 */ /* 0x0001e4000801181d */
[----:B0-----:R-:W-:Y:S05]  /*4de0*/  @P3 BRA `(.L_x_115) ;  /* 0xfffffffc00403947 */ /* 0x001fea000383ffff */
.L_x_111:
[----:B------:R-:W-:Y:S05]  /*4df0*/  BSYNC B1 ;  /* 0x0000000000017941 */ /* 0x000fea0003800000 */
.L_x_110:
[----:B------:R-:W2:Y:S01]  /*4e00*/  LDL.64 R10, [R1] ;  /* 0x00000000010a7983 */ /* 0x000ea20000100a00 */
[----:B------:R-:W-:Y:S01]  /*4e10*/  LOP3.LUT P4, RZ, R8, 0xff, RZ, 0xc0, !PT ;  /* 0x000000ff08ff7812 */ /* 0x000fe2000788c0ff */
[----:B------:R-:W-:Y:S01]  /*4e20*/  VIADD R9, R6, UR40 ;  /* 0x0000002806097c36 */ /* 0x000fe20008000000 */
[----:B------:R-:W-:Y:S01]  /*4e30*/  ULDC.64 UR8, c[0x0][0x650] ;  /* 0x0001940000087ab9 */ /* 0x000fe20000000a00 */
[----:B------:R-:W-:Y:S01]  /*4e40*/  IMAD.U32 R4, RZ, RZ, UR40 ;  /* 0x00000028ff047e24 */ /* 0x000fe2000f8e00ff */
[----:B------:R-:W-:Y:S01]  /*4e50*/  UISETP.GE.U32.AND UP0, UPT, UR40, 0x1c, UPT ;  /* 0x0000001c2800788c */ /* 0x000fe2000bf06070 */
[----:B------:R-:W-:Y:S01]  /*4e60*/  BSSY B1, `(.L_x_116) ;  /* 0x000006f000017945 */ /* 0x000fe20003800000 */
[----:B------:R-:W-:Y:S01]  /*4e70*/  ISETP.GT.U32.AND P1, PT, R9, 0x1b, PT ;  /* 0x0000001b0900780c */ /* 0x000fe20003f24070 */
[----:B------:R-:W-:Y:S01]  /*4e80*/  IMAD.MOV.U32 R19, RZ, RZ, -0x1 ;  /* 0xffffffffff137424 */ /* 0x000fe200078e00ff */
[----:B------:R-:W-:Y:S01]  /*4e90*/  PRMT R8, RZ, 0x7610, R8 ;  /* 0x00007610ff087816 */ /* 0x000fe20000000008 */
[----:B------:R-:W-:Y:S01]  /*4ea0*/  IMAD.MOV.U32 R22, RZ, RZ, -0x1 ;  /* 0xffffffffff167424 */ /* 0x000fe200078e00ff */
[----:B------:R-:W-:-:S02]  /*4eb0*/  ISETP.LT.U32.AND P1, PT, R4, 0x1c, P1 ;  /* 0x0000001c0400780c */ /* 0x000fc40000f21070 */
[----:B------:R-:W-:Y:S01]  /*4ec0*/  PLOP3.LUT P3, PT, PT, PT, UP0, 0x80, 0x0 ;  /* 0x000000000000781c */ /* 0x000fe20003f6f008 */
[----:B------:R-:W0:Y:S01]  /*4ed0*/  @P4 S2R R3, SR_CgaCtaId ;  /* 0x0000000000034919 */ /* 0x000e220000008800 */
[----:B------:R-:W-:Y:S02]  /*4ee0*/  @P4 MOV R2, 0x400 ;  /* 0x0000040000024802 */ /* 0x000fe40000000f00 */
[----:B------:R-:W-:-:S04]  /*4ef0*/  SEL R5, RZ, 0x1, !P1 ;  /* 0x00000001ff057807 */ /* 0x000fc80004800000 */
[----:B------:R-:W-:Y:S02]  /*4f00*/  LOP3.LUT R0, R0, R5, RZ, 0x3c, !PT ;  /* 0x0000000500007212 */ /* 0x000fe400078e3cff */
[----:B0-----:R-:W-:-:S04]  /*4f10*/  @P4 LEA R2, R3, R2, 0x18 ;  /* 0x0000000203024211 */ /* 0x001fc800078ec0ff */
[----:B------:R0:W-:Y:S02]  /*4f20*/  @P4 SYNCS.ARRIVE.TRANS64.A1T0 RZ, [R2+URZ+0x1f8], RZ ;  /* 0x0001f8ff02ff49a7 */ /* 0x0001e4000810003f */
[----:B0-----:R-:W-:-:S05]  /*4f30*/  SHF.R.U32.HI R2, RZ, 0x2, R9 ;  /* 0x00000002ff027819 */ /* 0x001fca0000011609 */
[----:B------:R-:W-:-:S04]  /*4f40*/  IMAD.WIDE.U32 R2, R2, 0x24924925, RZ ;  /* 0x2492492502027825 */ /* 0x000fc800078e00ff */
[----:B------:R-:W-:Y:S01]  /*4f50*/  IMAD R6, R3, -0x1c, R9 ;  /* 0xffffffe403067824 */ /* 0x000fe200078e0209 */
[--C-:B------:R-:W-:Y:S01]  /*4f60*/  @P3 LOP3.LUT R0, R0, 0x1, R3.reuse, 0x78, !PT ;  /* 0x0000000100003812 */ /* 0x100fe200078e7803 */
[----:B------:R-:W-:Y:S01]  /*4f70*/  IMAD.MOV.U32 R2, RZ, RZ, -0x1 ;  /* 0xffffffffff027424 */ /* 0x000fe200078e00ff */
[----:B------:R-:W-:Y:S02]  /*4f80*/  PRMT R3, RZ, 0x7610, R3 ;  /* 0x00007610ff037816 */ /* 0x000fe40000000003 */
[----:B--2---:R-:W-:-:S04]  /*4f90*/  IADD3 R18, P4, R18, R10, RZ ;  /* 0x0000000a12127210 */ /* 0x004fc80007f9e0ff */
[----:B------:R-:W-:Y:S01]  /*4fa0*/  ISETP.GE.U32.AND P1, PT, R18, UR8, PT ;  /* 0x0000000812007c0c */ /* 0x000fe2000bf26070 */
[----:B------:R-:W-:-:S05]  /*4fb0*/  IMAD.X R17, R17, 0x1, R23, P4 ;  /* 0x0000000111117824 */ /* 0x000fca00020e0617 */
[----:B------:R-:W-:-:S13]  /*4fc0*/  ISETP.GE.U32.AND.EX P1, PT, R17, UR9, PT, P1 ;  /* 0x0000000911007c0c */ /* 0x000fda000bf26110 */
[----:B------:R-:W-:Y:S05]  /*4fd0*/  @P1 BRA `(.L_x_117) ;  /* 0x00000004005c1947 */ /* 0x000fea0003800000 */
[----:B------:R-:W0:Y:S01]  /*4fe0*/  S2R R11, SR_CTAID.X ;  /* 0x00000000000b7919 */ /* 0x000e220000002500 */
[----:B------:R-:W-:Y:S01]  /*4ff0*/  ULDC.64 UR8, c[0x0][0x628] ;  /* 0x00018a0000087ab9 */ /* 0x000fe20000000a00 */
[----:B------:R-:W1:Y:S01]  /*5000*/  LDC R12, c[0x0][0x144] ;  /* 0x00005100ff0c7b82 */ /* 0x000e620000000800 */
[----:B------:R-:W-:Y:S01]  /*5010*/  ISETP.NE.U32.AND P1, PT, RZ, UR8, PT ;  /* 0x00000008ff007c0c */ /* 0x000fe2000bf25070 */
[----:B------:R-:W2:Y:S01]  /*5020*/  S2R R9, SR_CTAID.Y ;  /* 0x0000000000097919 */ /* 0x000ea20000002600 */
[----:B------:R-:W-:Y:S01]  /*5030*/  ULDC UR10, c[0x0][0x150] ;  /* 0x00005400000a7ab9 */ /* 0x000fe20000000800 */
[----:B------:R-:W-:Y:S01]  /*5040*/  ULDC UR11, c[0x0][0x630] ;  /* 0x00018c00000b7ab9 */ /* 0x000fe20000000800 */
[----:B------:R-:W-:Y:S01]  /*5050*/  ISETP.NE.AND.EX P1, PT, RZ, UR9, PT, P1 ;  /* 0x00000009ff007c0c */ /* 0x000fe2000bf25310 */
[----:B------:R-:W-:Y:S01]  /*5060*/  IMAD.MOV.U32 R2, RZ, RZ, R18 ;  /* 0x000000ffff027224 */ /* 0x000fe200078e0012 */
[----:B0-----:R-:W-:-:S05]  /*5070*/  I2FP.F32.U32 R3, R11 ;  /* 0x0000000b00037245 */ /* 0x001fca0000201000 */
[----:B------:R-:W-:Y:S01]  /*5080*/  FMUL R14, R3, UR10 ;  /* 0x0000000a030e7c20 */ /* 0x000fe20008400000 */
[----:B------:R-:W-:-:S05]  /*5090*/  IMAD.MOV.U32 R3, RZ, RZ, R17 ;  /* 0x000000ffff037224 */ /* 0x000fca00078e0011 */
[----:B--2---:R-:W-:Y:S05]  /*50a0*/  @!P1 BRA `(.L_x_118) ;  /* 0x0000000000289947 */ /* 0x004fea0003800000 */
[----:B------:R-:W-:Y:S02]  /*50b0*/  ULDC UR10, c[0x0][0x634] ;  /* 0x00018d00000a7ab9 */ /* 0x000fe40000000800 */
[----:B------:R-:W-:-:S05]  /*50c0*/  IADD3 R3, P1, R18, UR10, RZ ;  /* 0x0000000a12037c10 */ /* 0x000fca000ff3e0ff */
[----:B------:R-:W-:-:S04]  /*50d0*/  IMAD.X R13, RZ, RZ, R17, P1 ;  /* 0x000000ffff0d7224 */ /* 0x000fc800008e0611 */
[----:B------:R-:W-:-:S04]  /*50e0*/  IMAD.WIDE.U32 R4, R13, UR8, RZ ;  /* 0x000000080d047c25 */ /* 0x000fc8000f8e00ff */
[----:B------:R-:W-:-:S04]  /*50f0*/  IMAD.WIDE.U32 R4, P1, R3, UR9, R4 ;  /* 0x0000000903047c25 */ /* 0x000fc8000f820004 */
[----:B------:R-:W-:-:S04]  /*5100*/  IMAD.WIDE.U32 R2, R3, UR8, RZ ;  /* 0x0000000803027c25 */ /* 0x000fc8000f8e00ff */
[----:B------:R-:W-:Y:S01]  /*5110*/  IMAD.MOV.U32 R2, RZ, RZ, R5 ;  /* 0x000000ffff027224 */ /* 0x000fe200078e0005 */
[----:B------:R-:W-:Y:S01]  /*5120*/  IADD3 RZ, P3, R3, R4, RZ ;  /* 0x0000000403ff7210 */ /* 0x000fe20007f7e0ff */
[----:B------:R-:W-:-:S04]  /*5130*/  IMAD.X R3, RZ, RZ, RZ, P1 ;  /* 0x000000ffff037224 */ /* 0x000fc800008e06ff */
[----:B------:R-:W-:-:S08]  /*5140*/  IMAD.WIDE.U32.X R2, R13, UR9, R2, P3 ;  /* 0x000000090d027c25 */ /* 0x000fd000098e0402 */
.L_x_118:
[--C-:B------:R-:W-:Y:S01]  /*5150*/  SHF.R.U64 R10, R2, UR11, R3.reuse ;  /* 0x0000000b020a7c19 */ /* 0x100fe20008001203 */
[----:B------:R-:W0:Y:S01]  /*5160*/  F2I.U32.TRUNC.NTZ R14, R14 ;  /* 0x0000000e000e7305 */ /* 0x000e22000020f000 */
[----:B------:R-:W-:Y:S01]  /*5170*/  SHF.R.U32.HI R2, RZ, UR11, R3 ;  /* 0x0000000bff027c19 */ /* 0x000fe20008011603 */
[----:B------:R-:W-:Y:S01]  /*5180*/  ULDC.64 UR8, c[0x0][0x620] ;  /* 0x0001880000087ab9 */ /* 0x000fe20000000a00 */
[----:B------:R-:W-:Y:S01]  /*5190*/  IADD3 R5, P1, RZ, -R10, RZ ;  /* 0x8000000aff057210 */ /* 0x000fe20007f3e0ff */
[----:B------:R-:W-:Y:S01]  /*51a0*/  IMAD.MOV.U32 R3, RZ, RZ, R17 ;  /* 0x000000ffff037224 */ /* 0x000fe200078e0011 */
[----:B------:R-:W-:-:S03]  /*51b0*/  ULDC.64 UR10, c[0x0][0x640] ;  /* 0x00019000000a7ab9 */ /* 0x000fc60000000a00 */
[----:B------:R-:W-:Y:S01]  /*51c0*/  IMAD.X R2, RZ, RZ, ~R2, P1 ;  /* 0x000000ffff027224 */ /* 0x000fe200008e0e02 */
[----:B------:R-:W-:-:S03]  /*51d0*/  ISETP.NE.U32.AND P1, PT, RZ, UR10, PT ;  /* 0x0000000aff007c0c */ /* 0x000fc6000bf25070 */
[----:B------:R-:W-:Y:S01]  /*51e0*/  IMAD R4, R2, UR8, RZ ;  /* 0x0000000802047c24 */ /* 0x000fe2000f8e02ff */
[----:B------:R-:W-:Y:S01]  /*51f0*/  ISETP.NE.AND.EX P1, PT, RZ, UR11, PT, P1 ;  /* 0x0000000bff007c0c */ /* 0x000fe2000bf25310 */
[----:B------:R-:W-:-:S04]  /*5200*/  IMAD.MOV.U32 R2, RZ, RZ, R18 ;  /* 0x000000ffff027224 */ /* 0x000fc800078e0012 */
[----:B------:R-:W-:Y:S01]  /*5210*/  IMAD.WIDE.U32 R2, R5, UR8, R2 ;  /* 0x0000000805027c25 */ /* 0x000fe2000f8e0002 */
[----:B------:R-:W-:-:S03]  /*5220*/  ULDC UR8, c[0x0][0x618] ;  /* 0x0001860000087ab9 */ /* 0x000fc60000000800 */
[----:B------:R-:W-:Y:S01]  /*5230*/  IMAD R5, R5, UR9, R4 ;  /* 0x0000000905057c24 */ /* 0x000fe2000f8e0204 */
[----:B------:R-:W-:Y:S01]  /*5240*/  ULDC UR9, c[0x0][0x154] ;  /* 0x0000550000097ab9 */ /* 0x000fe20000000800 */
[----:B0-----:R-:W-:Y:S02]  /*5250*/  IMAD.MOV R4, RZ, RZ, -R14 ;  /* 0x000000ffff047224 */ /* 0x001fe400078e0a0e */
[----:B------:R-:W0:Y:S01]  /*5260*/  LDC R14, c[0x0][0x148] ;  /* 0x00005200ff0e7b82 */ /* 0x000e220000000800 */
[----:B------:R-:W-:Y:S02]  /*5270*/  IMAD.IADD R3, R3, 0x1, R5 ;  /* 0x0000000103037824 */ /* 0x000fe400078e0205 */
[----:B-1----:R-:W-:Y:S01]  /*5280*/  IMAD R11, R12, R4, R11 ;  /* 0x000000040c0b7224 */ /* 0x002fe200078e020b */
[----:B------:R-:W-:Y:S02]  /*5290*/  I2FP.F32.U32 R4, R9 ;  /* 0x0000000900047245 */ /* 0x000fe40000201000 */
[----:B------:R-:W-:-:S02]  /*52a0*/  SHF.R.U64 R12, R2, UR8, R3 ;  /* 0x00000008020c7c19 */ /* 0x000fc40008001203 */
[----:B------:R-:W-:Y:S01]  /*52b0*/  SHF.R.U32.HI R3, RZ, UR8, R3 ;  /* 0x00000008ff037c19 */ /* 0x000fe20008011603 */
[----:B------:R-:W-:Y:S01]  /*52c0*/  FMUL R4, R4, UR9 ;  /* 0x0000000904047c20 */ /* 0x000fe20008400000 */
[----:B------:R-:W-:Y:S02]  /*52d0*/  ULDC UR8, c[0x0][0x608] ;  /* 0x0001820000087ab9 */ /* 0x000fe40000000800 */
[--C-:B------:R-:W-:Y:S01]  /*52e0*/  SHF.R.U64 R15, R12, UR8, R3.reuse ;  /* 0x000000080c0f7c19 */ /* 0x100fe20008001203 */
[----:B------:R1:W2:Y:S01]  /*52f0*/  F2I.U32.TRUNC.NTZ R20, R4 ;  /* 0x0000000400147305 */ /* 0x0002a2000020f000 */
[----:B------:R-:W-:Y:S01]  /*5300*/  SHF.R.U32.HI R2, RZ, UR8, R3 ;  /* 0x00000008ff027c19 */ /* 0x000fe20008011603 */
[----:B------:R-:W-:-:S03]  /*5310*/  ULDC UR8, c[0x0][0x658] ;  /* 0x0001960000087ab9 */ /* 0x000fc60000000800 */
[--C-:B------:R-:W-:Y:S02]  /*5320*/  SHF.R.U64 R13, R15, UR8, R2.reuse ;  /* 0x000000080f0d7c19 */ /* 0x100fe40008001202 */
[----:B------:R-:W-:-:S03]  /*5330*/  SHF.R.U32.HI R19, RZ, UR8, R2 ;  /* 0x00000008ff137c19 */ /* 0x000fc60008011602 */
[----:B------:R-:W-:Y:S02]  /*5340*/  IMAD.MOV.U32 R2, RZ, RZ, R13 ;  /* 0x000000ffff027224 */ /* 0x000fe400078e000d */
[----:B------:R-:W-:Y:S01]  /*5350*/  IMAD.MOV.U32 R3, RZ, RZ, R19 ;  /* 0x000000ffff037224 */ /* 0x000fe200078e0013 */
[----:B-1----:R-:W-:Y:S06]  /*5360*/  @!P1 BRA `(.L_x_119) ;  /* 0x0000000000289947 */ /* 0x002fec0003800000 */
        /* <DEDUP_REMOVED lines=10> */
.L_x_119:
[----:B------:R-:W1:Y:S01]  /*5410*/  LDC R4, c[0x0][0x65c] ;  /* 0x00019700ff047b82 */ /* 0x000e620000000800 */
[----:B------:R-:W-:Y:S01]  /*5420*/  ULDC UR8, c[0x0][0x648] ;  /* 0x0001920000087ab9 */ /* 0x000fe20000000800 */
[----:B------:R-:W-:Y:S01]  /*5430*/  LOP3.LUT R15, R15, UR7, RZ, 0xc0, !PT ;  /* 0x000000070f0f7c12 */ /* 0x000fe2000f8ec0ff */
[----:B--2---:R-:W-:Y:S01]  /*5440*/  IMAD.MOV R20, RZ, RZ, -R20 ;  /* 0x000000ffff147224 */ /* 0x004fe200078e0a14 */
[----:B------:R-:W-:Y:S01]  /*5450*/  SHF.R.U64 R2, R2, UR8, R3 ;  /* 0x0000000802027c19 */ /* 0x000fe20008001203 */
[----:B------:R-:W-:Y:S01]  /*5460*/  ULDC UR8, c[0x0][0x638] ;  /* 0x00018e0000087ab9 */ /* 0x000fe20000000800 */
[----:B------:R-:W-:Y:S01]  /*5470*/  LOP3.LUT R12, R12, UR4, RZ, 0xc0, !PT ;  /* 0x000000040c0c7c12 */ /* 0x000fe2000f8ec0ff */
[----:B------:R-:W-:Y:S01]  /*5480*/  ULDC UR9, c[0x0][0x610] ;  /* 0x0001840000097ab9 */ /* 0x000fe20000000800 */
[----:B------:R-:W-:Y:S01]  /*5490*/  IMAD.MOV.U32 R3, RZ, RZ, 0x1 ;  /* 0x00000001ff037424 */ /* 0x000fe200078e00ff */
[----:B-1----:R-:W-:Y:S01]  /*54a0*/  ISETP.NE.AND P1, PT, R4, 0x1, PT ;  /* 0x000000010400780c */ /* 0x002fe20003f25270 */
[----:B------:R-:W-:-:S02]  /*54b0*/  IMAD.MOV R4, RZ, RZ, -R2 ;  /* 0x000000ffff047224 */ /* 0x000fc400078e0a02 */
[----:B------:R-:W-:Y:S02]  /*54c0*/  IMAD R2, R2, UR5, R15 ;  /* 0x0000000502027c24 */ /* 0x000fe4000f8e020f */
[----:B------:R-:W-:Y:S01]  /*54d0*/  IMAD R13, R4, UR8, R13 ;  /* 0x00000008040d7c24 */ /* 0x000fe2000f8e020d */
[----:B------:R-:W-:-:S07]  /*54e0*/  ULDC UR8, c[0x0][0x600] ;  /* 0x0001800000087ab9 */ /* 0x000fce0000000800 */
[----:B0-----:R-:W-:-:S04]  /*54f0*/  @P1 IMAD R11, R14, R20, R9 ;  /* 0x000000140e0b1224 */ /* 0x001fc800078e0209 */
[----:B------:R-:W-:Y:S02]  /*5500*/  IMAD R11, R2, UR9, R11 ;  /* 0x00000009020b7c24 */ /* 0x000fe4000f8e020b */
[----:B------:R-:W-:-:S05]  /*5510*/  IMAD R2, R13, UR8, R12 ;  /* 0x000000080d027c24 */ /* 0x000fca000f8e020c */
[----:B------:R-:W-:Y:S02]  /*5520*/  SEL R22, R2, R11, !P1 ;  /* 0x0000000b02167207 */ /* 0x000fe40004800000 */
[----:B------:R-:W-:Y:S01]  /*5530*/  SEL R19, R11, R2, !P1 ;  /* 0x000000020b137207 */ /* 0x000fe20004800000 */
[----:B------:R-:W-:-:S07]  /*5540*/  IMAD.MOV.U32 R2, RZ, RZ, R10 ;  /* 0x000000ffff027224 */ /* 0x000fce00078e000a */
.L_x_117:
[----:B------:R-:W-:Y:S05]  /*5550*/  BSYNC B1 ;  /* 0x0000000000017941 */ /* 0x000fea0003800000 */
.L_x_116:
[----:B------:R-:W-:-:S13]  /*5560*/  LOP3.LUT P1, RZ, R3, 0xff, RZ, 0xc0, !PT ;  /* 0x000000ff03ff7812 */ /* 0x000fda000782c0ff */
[----:B------:R-:W-:Y:S05]  /*5570*/  @P1 BRA `(.L_x_120) ;  /* 0xfffffff400241947 */ /* 0x000fea000383ffff */
[----:B------:R-:W-:Y:S05]  /*5580*/  BSYNC B0 ;  /* 0x0000000000007941 */ /* 0x000fea0003800000 */
.L_x_108:
[----:B------:R-:W-:-:S03]  /*5590*/  UMOV UR8, 0xffffffff ;  /* 0xffffffff00087882 */ /* 0x000fc60000000000 */
[----:B------:R-:W-:Y:S05]  /*55a0*/  BRA.DIV UR8, `(.L_x_121) ;  /* 0x0000001208a07947 */ /* 0x000fea000b800000 */
[----:B------:R-:W-:-:S13]  /*55b0*/  ELECT P6, URZ, PT ;  /* 0x00000000003f782f */ /* 0x000fda00038c0000 */
.L_x_161:
[----:B------:R-:W-:Y:S04]  /*55c0*/  BSSY B0, `(.L_x_122) ;  /* 0x0000103000007945 */ /* 0x000fe80003800000 */
[----:B------:R-:W-:Y:S05]  /*55d0*/  @!P6 BRA `(.L_x_123) ;  /* 0x000000100004e947 */ /* 0x000fea0003800000 */
[----:B------:R-:W-:-:S04]  /*55e0*/  LOP3.LUT R16, R16, 0x2, RZ, 0xfc, !PT ;  /* 0x0000000210107812 */ /* 0x000fc800078efcff */
[----:B------:R-:W-:-:S13]  /*55f0*/  ISETP.NE.AND P0, PT, R16, 0x3, PT ;  /* 0x000000031000780c */ /* 0x000fda0003f05270 */
[----:B------:R-:W-:Y:S05]  /*5600*/  @!P0 BRA `(.L_x_124) ;  /* 0x0000000000048947 */ /* 0x000fea0003800000 */
[----:B------:R-:W-:Y:S01]  /*5610*/  BPT.TRAP 0x1 ;  /* 0x000000040000795c */ /* 0x000fe20000300000 */
.L_x_124:
[----:B------:R-:W0:Y:S01]  /*5620*/  S2R R3, SR_CgaCtaId ;  /* 0x0000000000037919 */ /* 0x000e220000008800 */
[----:B------:R-:W-:-:S04]  /*5630*/  MOV R2, 0x400 ;  /* 0x0000040000027802 */ /* 0x000fc80000000f00 */
[----:B0-----:R-:W-:Y:S02]  /*5640*/  LEA R3, R3, R2, 0x18 ;  /* 0x0000000203037211 */ /* 0x001fe400078ec0ff */
[----:B------:R-:W-:-:S03]  /*5650*/  SHF.L.U32 R2, R0, 0x1f, RZ ;  /* 0x0000001f00027819 */ /* 0x000fc600000006ff */
[----:B------:R-:W-:-:S04]  /*5660*/  VIADD R3, R3, 0xe0 ;  /* 0x000000e003037836 */ /* 0x000fc80000000000 */
[C---:B------:R-:W-:Y:S02]  /*5670*/  IMAD R7, R6.reuse, 0x8, R3 ;  /* 0x0000000806077824 */ /* 0x040fe400078e0203 */
[----:B------:R-:W-:Y:S02]  /*5680*/  VIADD R6, R6, 0x1 ;  /* 0x0000000106067836 */ /* 0x000fe40000000000 */
[----:B------:R-:W0:Y:S03]  /*5690*/  SYNCS.PHASECHK.TRANS64.TRYWAIT P0, [R7+URZ], R2 ;  /* 0x00000002070075a7 */ /* 0x000e26000800017f */
[----:B------:R-:W-:-:S04]  /*56a0*/  ISETP.NE.AND P1, PT, R6, 0x1c, PT ;  /* 0x0000001c0600780c */ /* 0x000fc80003f25270 */
[----:B------:R-:W-:Y:S02]  /*56b0*/  SEL R5, RZ, 0x1, P1 ;  /* 0x00000001ff057807 */ /* 0x000fe40000800000 */
[----:B------:R-:W-:Y:S02]  /*56c0*/  SEL R6, R6, RZ, P1 ;  /* 0x000000ff06067207 */ /* 0x000fe40000800000 */
[----:B------:R-:W-:-:S03]  /*56d0*/  LOP3.LUT R5, R0, R5, RZ, 0x3c, !PT ;  /* 0x0000000500057212 */ /* 0x000fc600078e3cff */
[----:B------:R-:W-:Y:S01]  /*56e0*/  IMAD R9, R6, 0x8, R3 ;  /* 0x0000000806097824 */ /* 0x000fe200078e0203 */
[----:B------:R-:W-:Y:S01]  /*56f0*/  SHF.L.U32 R4, R5, 0x1f, RZ ;  /* 0x0000001f05047819 */ /* 0x000fe200000006ff */
[----:B0-----:R-:W-:Y:S06]  /*5700*/  @!P0 BRA `(.L_x_125) ;  /* 0x0000001000688947 */ /* 0x001fec0003800000 */
.L_x_162:
[----:B------:R-:W1:Y:S01]  /*5710*/  SYNCS.PHASECHK.TRANS64.TRYWAIT P0, [R9+URZ], R4 ;  /* 0x00000004090075a7 */ /* 0x000e62000800017f */
[----:B------:R-:W-:-:S05]  /*5720*/  VIADD R0, R6, 0x1 ;  /* 0x0000000106007836 */ /* 0x000fca0000000000 */
[----:B------:R-:W-:-:S04]  /*5730*/  ISETP.NE.AND P1, PT, R0, 0x1c, PT ;  /* 0x0000001c0000780c */ /* 0x000fc80003f25270 */
[----:B0-----:R-:W-:Y:S02]  /*5740*/  SEL R2, RZ, 0x1, P1 ;  /* 0x00000001ff027807 */ /* 0x001fe40000800000 */
[----:B------:R-:W-:Y:S02]  /*5750*/  SEL R0, R0, RZ, P1 ;  /* 0x000000ff00007207 */ /* 0x000fe40000800000 */
[----:B------:R-:W-:-:S03]  /*5760*/  LOP3.LUT R7, R5, R2, RZ, 0x3c, !PT ;  /* 0x0000000205077212 */ /* 0x000fc600078e3cff */
[----:B------:R-:W-:Y:S01]  /*5770*/  IMAD R6, R0, 0x8, R3 ;  /* 0x0000000800067824 */ /* 0x000fe200078e0203 */
[----:B------:R-:W-:Y:S01]  /*5780*/  SHF.L.U32 R5, R7, 0x1f, RZ ;  /* 0x0000001f07057819 */ /* 0x000fe200000006ff */
[----:B-1----:R-:W-:Y:S06]  /*5790*/  @!P0 BRA `(.L_x_126) ;  /* 0x0000001000588947 */ /* 0x002fec0003800000 */
.L_x_163:
[----:B------:R-:W1:Y:S01]  /*57a0*/  SYNCS.PHASECHK.TRANS64.TRYWAIT P0, [R6+URZ], R5 ;  /* 0x00000005060075a7 */ /* 0x000e62000800017f */
[----:B------:R-:W-:-:S05]  /*57b0*/  VIADD R0, R0, 0x1 ;  /* 0x0000000100007836 */ /* 0x000fca0000000000 */
[----:B------:R-:W-:-:S04]  /*57c0*/  ISETP.NE.AND P1, PT, R0, 0x1c, PT ;  /* 0x0000001c0000780c */ /* 0x000fc80003f25270 */
[----:B------:R-:W-:Y:S02]  /*57d0*/  SEL R2, RZ, 0x1, P1 ;  /* 0x00000001ff027807 */ /* 0x000fe40000800000 */
[----:B------:R-:W-:Y:S02]  /*57e0*/  SEL R0, R0, RZ, P1 ;  /* 0x000000ff00007207 */ /* 0x000fe40000800000 */
[----:B------:R-:W-:-:S03]  /*57f0*/  LOP3.LUT R7, R7, R2, RZ, 0x3c, !PT ;  /* 0x0000000207077212 */ /* 0x000fc600078e3cff */
[----:B0-----:R-:W-:Y:S01]  /*5800*/  IMAD R9, R0, 0x8, R3 ;  /* 0x0000000800097824 */ /* 0x001fe200078e0203 */
[----:B------:R-:W-:Y:S01]  /*5810*/  SHF.L.U32 R4, R7, 0x1f, RZ ;  /* 0x0000001f07047819 */ /* 0x000fe200000006ff */
[----:B-1----:R-:W-:Y:S06]  /*5820*/  @!P0 BRA `(.L_x_127) ;  /* 0x0000001000488947 */ /* 0x002fec0003800000 */
.L_x_164:
        /* <DEDUP_REMOVED lines=9> */
.L_x_165:
        /* <DEDUP_REMOVED lines=9> */
.L_x_166:
        /* <DEDUP_REMOVED lines=9> */
.L_x_167:
        /* <DEDUP_REMOVED lines=9> */
.L_x_168:
        /* <DEDUP_REMOVED lines=9> */
.L_x_169:
        /* <DEDUP_REMOVED lines=9> */
.L_x_170:
        /* <DEDUP_REMOVED lines=9> */
.L_x_171:
        /* <DEDUP_REMOVED lines=9> */
.L_x_172:
        /* <DEDUP_REMOVED lines=9> */
.L_x_173:
        /* <DEDUP_REMOVED lines=9> */
.L_x_174:
        /* <DEDUP_REMOVED lines=9> */
.L_x_175:
        /* <DEDUP_REMOVED lines=9> */
.L_x_176:
        /* <DEDUP_REMOVED lines=9> */
.L_x_177:
        /* <DEDUP_REMOVED lines=9> */
.L_x_178:
        /* <DEDUP_REMOVED lines=9> */
.L_x_179:
        /* <DEDUP_REMOVED lines=9> */
.L_x_180:
        /* <DEDUP_REMOVED lines=9> */
.L_x_181:
        /* <DEDUP_REMOVED lines=9> */
.L_x_182:
        /* <DEDUP_REMOVED lines=9> */
.L_x_183:
        /* <DEDUP_REMOVED lines=9> */
.L_x_184:
        /* <DEDUP_REMOVED lines=9> */
.L_x_185:
        /* <DEDUP_REMOVED lines=9> */
.L_x_186:
        /* <DEDUP_REMOVED lines=9> */
.L_x_187:
[----:B------:R-:W1:Y:S01]  /*6520*/  SYNCS.PHASECHK.TRANS64.TRYWAIT P0, [R6+URZ], R5 ;  /* 0x00000005060075a7 */ /* 0x000e62000800017f */
[----:B------:R-:W-:-:S05]  /*6530*/  VIADD R0, R0, 0x1 ;  /* 0x0000000100007836 */ /* 0x000fca0000000000 */
[----:B------:R-:W-:-:S04]  /*6540*/  ISETP.NE.AND P1, PT, R0, 0x1c, PT ;  /* 0x0000001c0000780c */ /* 0x000fc80003f25270 */
[----:B------:R-:W-:Y:S02]  /*6550*/  SEL R2, RZ, 0x1, P1 ;  /* 0x00000001ff027807 */ /* 0x000fe40000800000 */
[----:B------:R-:W-:Y:S02]  /*6560*/  SEL R0, R0, RZ, P1 ;  /* 0x000000ff00007207 */ /* 0x000fe40000800000 */
[----:B------:R-:W-:Y:S01]  /*6570*/  LOP3.LUT R2, R7, R2, RZ, 0x3c, !PT ;  /* 0x0000000207027212 */ /* 0x000fe200078e3cff */
[----:B-1----:R-:W-:Y:S06]  /*6580*/  @!P0 BRA `(.L_x_151) ;  /* 0x0000000800d08947 */ /* 0x002fec0003800000 */
.L_x_188:
[----:B------:R-:W-:Y:S01]  /*6590*/  IMAD R3, R0, 0x8, R3 ;  /* 0x0000000800037824 */ /* 0x000fe200078e0203 */
[----:B------:R-:W-:-:S07]  /*65a0*/  SHF.L.U32 R0, R2, 0x1f, RZ ;  /* 0x0000001f02007819 */ /* 0x000fce00000006ff */
.L_x_152:
[----:B--2---:R2:W3:Y:S02]  /*65b0*/  SYNCS.PHASECHK.TRANS64.TRYWAIT P0, [R3+URZ], R0 ;  /* 0x00000000030075a7 */ /* 0x0044e4000800017f */
[----:B---3--:R-:W-:Y:S05]  /*65c0*/  @!P0 NANOSLEEP.SYNCS 0x989680 ;  /* 0x009896800000895d */ /* 0x008fea0003900000 */
[----:B------:R-:W3:Y:S02]  /*65d0*/  @!P0 SYNCS.PHASECHK.TRANS64 P0, [R3+URZ], R0 ;  /* 0x00000000030085a7 */ /* 0x000ee4000800007f */
[----:B---3--:R-:W-:Y:S05]  /*65e0*/  @!P0 BRA `(.L_x_152) ;  /* 0xfffffffc00f08947 */ /* 0x008fea000383ffff */
.L_x_123:
[----:B------:R-:W-:Y:S05]  /*65f0*/  BSYNC B0 ;  /* 0x0000000000007941 */ /* 0x000fea0003800000 */
.L_x_122:
[----:B------:R-:W-:Y:S05]  /*6600*/  EXIT ;  /* 0x000000000000794d */ /* 0x000fea0003800000 */
.L_x_20:
[----:B-1----:R1:W2:Y:S02]  /*6610*/  SYNCS.PHASECHK.TRANS64.TRYWAIT P0, [R65+URZ], R0 ;  /* 0x00000000410075a7 */ /* 0x0022a4000800017f */
[----:B--2---:R-:W-:Y:S05]  /*6620*/  @!P0 NANOSLEEP.SYNCS 0x989680 ;  /* 0x009896800000895d */ /* 0x004fea0003900000 */
[----:B------:R-:W2:Y:S02]  /*6630*/  @!P0 SYNCS.PHASECHK.TRANS64 P0, [R65+URZ], R0 ;  /* 0x00000000410085a7 */ /* 0x000ea4000800007f */
[----:B--2---:R-:W-:Y:S05]  /*6640*/  @!P0 BRA `(.L_x_20) ;  /* 0xfffffffc00f08947 */ /* 0x004fea000383ffff */
[----:B------:R-:W-:Y:S05]  /*6650*/  BRA `(.L_x_153) ;  /* 0xffffffb400087947 */ /* 0x000fea000383ffff */
.L_x_25:
[----:B--2---:R2:W3:Y:S02]  /*6660*/  SYNCS.PHASECHK.TRANS64.TRYWAIT P1, [R3+URZ], R0 ;  /* 0x00000000030075a7 */ /* 0x0044e4000802017f */
[----:B---3--:R-:W-:Y:S05]  /*6670*/  @!P1 NANOSLEEP.SYNCS 0x989680 ;  /* 0x009896800000995d */ /* 0x008fea0003900000 */
[----:B------:R-:W3:Y:S02]  /*6680*/  @!P1 SYNCS.PHASECHK.TRANS64 P1, [R3+URZ], R0 ;  /* 0x00000000030095a7 */ /* 0x000ee4000802007f */
[----:B---3--:R-:W-:Y:S05]  /*6690*/  @!P1 BRA `(.L_x_25) ;  /* 0xfffffffc00f09947 */ /* 0x008fea000383ffff */
[----:B------:R-:W-:Y:S05]  /*66a0*/  BRA `(.L_x_24) ;  /* 0xffffffb400707947 */ /* 0x000fea000383ffff */
.L_x_30:
[----:B--2---:R-:W-:-:S04]  /*66b0*/  IMAD.U32 R5, RZ, RZ, UR4 ;  /* 0x00000004ff057e24 */ /* 0x004fc8000f8e00ff */
[----:B------:R2:W3:Y:S03]  /*66c0*/  SYNCS.PHASECHK.TRANS64.TRYWAIT P1, [R5+URZ], R4 ;  /* 0x00000004050075a7 */ /* 0x0004e6000802017f */
[----:B---3--:R-:W-:Y:S05]  /*66d0*/  @!P1 NANOSLEEP.SYNCS 0x989680 ;  /* 0x009896800000995d */ /* 0x008fea0003900000 */
[----:B------:R-:W3:Y:S02]  /*66e0*/  @!P1 SYNCS.PHASECHK.TRANS64 P1, [R5+URZ], R4 ;  /* 0x00000004050095a7 */ /* 0x000ee4000802007f */
[----:B---3--:R-:W-:Y:S05]  /*66f0*/  @!P1 BRA `(.L_x_30) ;  /* 0xfffffffc00ec9947 */ /* 0x008fea000383ffff */
[----:B------:R-:W-:Y:S05]  /*6700*/  BRA `(.L_x_29) ;  /* 0xffffffb400e87947 */ /* 0x000fea000383ffff */
.L_x_36:
[----:B-1----:R1:W2:Y:S02]  /*6710*/  SYNCS.PHASECHK.TRANS64.TRYWAIT P0, [R65+URZ+0x10], R0 ;  /* 0x00001000410075a7 */ /* 0x0022a4000800017f */
[----:B--2---:R-:W-:Y:S05]  /*6720*/  @!P0 NANOSLEEP.SYNCS 0x989680 ;  /* 0x009896800000895d */ /* 0x004fea0003900000 */
[----:B------:R-:W2:Y:S02]  /*6730*/  @!P0 SYNCS.PHASECHK.TRANS64 P0, [R65+URZ+0x10], R0 ;  /* 0x00001000410085a7 */ /* 0x000ea4000800007f */
[----:B--2---:R-:W-:Y:S05]  /*6740*/  @!P0 BRA `(.L_x_36) ;  /* 0xfffffffc00f08947 */ /* 0x004fea000383ffff */
[----:B------:R-:W-:Y:S05]  /*6750*/  BRA `(.L_x_154) ;  /* 0xffffffb800f47947 */ /* 0x000fea000383ffff */
.L_x_109:
[----:B------:R-:W-:Y:S01]  /*6760*/  BSSY B1, `(.L_x_155) ;  /* 0x0000006000017945 */ /* 0x000fe20003800000 */
[----:B------:R-:W-:-:S07]  /*6770*/  IMAD.MOV.U32 R15, RZ, RZ, -0x1 ;  /* 0xffffffffff0f7424 */ /* 0x000fce00078e00ff */
[----:B-----5:R-:W-:Y:S05]  /*6780*/  WARPSYNC.COLLECTIVE R15, `(.L_x_156) ;  /* 0x000000000f0c7348 */ /* 0x020fea0003c00000 */
[----:B------:R-:W-:Y:S02]  /*6790*/  ELECT P6, UR62, PT ;  /* 0x00000000003e782f */ /* 0x000fe400038c0000 */
[----:B------:R-:W-:Y:S01]  /*67a0*/  MOV R14, UR62 ;  /* 0x0000003e000e7c02 */ /* 0x000fe20008000f00 */
[----:B-----5:R-:W-:Y:S10]  /*67b0*/  ENDCOLLECTIVE ;  /* 0x000000000000791b */ /* 0x020ff40003800000 */
.L_x_156:
[----:B------:R-:W-:Y:S05]  /*67c0*/  BSYNC B1 ;  /* 0x0000000000017941 */ /* 0x000fea0003800000 */
.L_x_155:
[----:B------:R-:W-:Y:S05]  /*67d0*/  BRA `(.L_x_157) ;  /* 0xffffffe000987947 */ /* 0x000fea000383ffff */
.L_x_112:
[----:B0-----:R0:W1:Y:S02]  /*67e0*/  SYNCS.PHASECHK.TRANS64.TRYWAIT P1, [R10+URZ+0xe0], R5 ;  /* 0x0000e0050a0075a7 */ /* 0x001064000802017f */
[----:B-1----:R-:W-:Y:S05]  /*67f0*/  @!P1 NANOSLEEP.SYNCS 0x989680 ;  /* 0x009896800000995d */ /* 0x002fea0003900000 */
[----:B------:R-:W1:Y:S02]  /*6800*/  @!P1 SYNCS.PHASECHK.TRANS64 P1, [R10+URZ+0xe0], R5 ;  /* 0x0000e0050a0095a7 */ /* 0x000e64000802007f */
[----:B-1----:R-:W-:Y:S05]  /*6810*/  @!P1 BRA `(.L_x_112) ;  /* 0xfffffffc00f09947 */ /* 0x002fea000383ffff */
[----:B------:R-:W-:Y:S05]  /*6820*/  BRA `(.L_x_158) ;  /* 0xffffffe000d07947 */ /* 0x000fea000383ffff */
.L_x_121:
[----:B------:R-:W-:Y:S01]  /*6830*/  BSSY B0, `(.L_x_159) ;  /* 0x0000006000007945 */ /* 0x000fe20003800000 */
[----:B------:R-:W-:-:S07]  /*6840*/  IMAD.MOV.U32 R15, RZ, RZ, -0x1 ;  /* 0xffffffffff0f7424 */ /* 0x000fce00078e00ff */
[----:B-----5:R-:W-:Y:S05]  /*6850*/  WARPSYNC.COLLECTIVE R15, `(.L_x_160) ;  /* 0x000000000f0c7348 */ /* 0x020fea0003c00000 */
[----:B------:R-:W-:Y:S02]  /*6860*/  ELECT P6, UR62, PT ;  /* 0x00000000003e782f */ /* 0x000fe400038c0000 */
[----:B------:R-:W-:Y:S01]  /*6870*/  MOV R14, UR62 ;  /* 0x0000003e000e7c02 */ /* 0x000fe20008000f00 */
[----:B-----5:R-:W-:Y:S10]  /*6880*/  ENDCOLLECTIVE ;  /* 0x000000000000791b */ /* 0x020ff40003800000 */
.L_x_160:
[----:B------:R-:W-:Y:S05]  /*6890*/  BSYNC B0 ;  /* 0x0000000000007941 */ /* 0x000fea0003800000 */
.L_x_159:
[----:B------:R-:W-:Y:S05]  /*68a0*/  BRA `(.L_x_161) ;  /* 0xffffffec00447947 */ /* 0x000fea000383ffff */
.L_x_125:
[----:B0-----:R0:W1:Y:S02]  /*68b0*/  SYNCS.PHASECHK.TRANS64.TRYWAIT P0, [R7+URZ], R2 ;  /* 0x00000002070075a7 */ /* 0x001064000800017f */
[----:B-1----:R-:W-:Y:S05]  /*68c0*/  @!P0 NANOSLEEP.SYNCS 0x989680 ;  /* 0x009896800000895d */ /* 0x002fea0003900000 */
[----:B------:R-:W1:Y:S02]  /*68d0*/  @!P0 SYNCS.PHASECHK.TRANS64 P0, [R7+URZ], R2 ;  /* 0x00000002070085a7 */ /* 0x000e64000800007f */
[----:B-1----:R-:W-:Y:S05]  /*68e0*/  @!P0 BRA `(.L_x_125) ;  /* 0xfffffffc00f08947 */ /* 0x002fea000383ffff */
[----:B------:R-:W-:Y:S05]  /*68f0*/  BRA `(.L_x_162) ;  /* 0xffffffec00847947 */ /* 0x000fea000383ffff */
.L_x_126:
[----:B0-----:R0:W1:Y:S02]  /*6900*/  SYNCS.PHASECHK.TRANS64.TRYWAIT P0, [R9+URZ], R4 ;  /* 0x00000004090075a7 */ /* 0x001064000800017f */
[----:B-1----:R-:W-:Y:S05]  /*6910*/  @!P0 NANOSLEEP.SYNCS 0x989680 ;  /* 0x009896800000895d */ /* 0x002fea0003900000 */
[----:B------:R-:W1:Y:S02]  /*6920*/  @!P0 SYNCS.PHASECHK.TRANS64 P0, [R9+URZ], R4 ;  /* 0x00000004090085a7 */ /* 0x000e64000800007f */
[----:B-1----:R-:W-:Y:S05]  /*6930*/  @!P0 BRA `(.L_x_126) ;  /* 0xfffffffc00f08947 */ /* 0x002fea000383ffff */
[----:B------:R-:W-:Y:S05]  /*6940*/  BRA `(.L_x_163) ;  /* 0xffffffec00947947 */ /* 0x000fea000383ffff */
.L_x_127:
[----:B0-----:R0:W1:Y:S02]  /*6950*/  SYNCS.PHASECHK.TRANS64.TRYWAIT P0, [R6+URZ], R5 ;  /* 0x00000005060075a7 */ /* 0x001064000800017f */
[----:B-1----:R-:W-:Y:S05]  /*6960*/  @!P0 NANOSLEEP.SYNCS 0x989680 ;  /* 0x009896800000895d */ /* 0x002fea0003900000 */
[----:B------:R-:W1:Y:S02]  /*6970*/  @!P0 SYNCS.PHASECHK.TRANS64 P0, [R6+URZ], R5 ;  /* 0x00000005060085a7 */ /* 0x000e64000800007f */
[----:B-1----:R-:W-:Y:S05]  /*6980*/  @!P0 BRA `(.L_x_127) ;  /* 0xfffffffc00f08947 */ /* 0x002fea000383ffff */
[----:B------:R-:W-:Y:S05]  /*6990*/  BRA `(.L_x_164) ;  /* 0xffffffec00a47947 */ /* 0x000fea000383ffff */
.L_x_128:
[----:B0-----:R0:W1:Y:S02]  /*69a0*/  SYNCS.PHASECHK.TRANS64.TRYWAIT P0, [R9+URZ], R4 ;  /* 0x00000004090075a7 */ /* 0x001064000800017f */
[----:B-1----:R-:W-:Y:S05]  /*69b0*/  @!P0 NANOSLEEP.SYNCS 0x989680 ;  /* 0x009896800000895d */ /* 0x002fea0003900000 */
[----:B------:R-:W1:Y:S02]  /*69c0*/  @!P0 SYNCS.PHASECHK.TRANS64 P0, [R9+URZ], R4 ;  /* 0x00000004090085a7 */ /* 0x000e64000800007f */
[----:B-1----:R-:W-:Y:S05]  /*69d0*/  @!P0 BRA `(.L_x_128) ;  /* 0xfffffffc00f08947 */ /* 0x002fea000383ffff */
[----:B------:R-:W-:Y:S05]  /*69e0*/  BRA `(.L_x_165) ;  /* 0xffffffec00b47947 */ /* 0x000fea000383ffff */
.L_x_129:
[----:B0-----:R0:W1:Y:S02]  /*69f0*/  SYNCS.PHASECHK.TRANS64.TRYWAIT P0, [R6+URZ], R5 ;  /* 0x00000005060075a7 */ /* 0x001064000800017f */
[----:B-1----:R-:W-:Y:S05]  /*6a00*/  @!P0 NANOSLEEP.SYNCS 0x989680 ;  /* 0x009896800000895d */ /* 0x002fea0003900000 */
[----:B------:R-:W1:Y:S02]  /*6a10*/  @!P0 SYNCS.PHASECHK.TRANS64 P0, [R6+URZ], R5 ;  /* 0x00000005060085a7 */ /* 0x000e64000800007f */
[----:B-1----:R-:W-:Y:S05]  /*6a20*/  @!P0 BRA `(.L_x_129) ;  /* 0xfffffffc00f08947 */ /* 0x002fea000383ffff */
[----:B------:R-:W-:Y:S05]  /*6a30*/  BRA `(.L_x_166) ;  /* 0xffffffec00c47947 */ /* 0x000fea000383ffff */
.L_x_130:
[----:B0-----:R0:W1:Y:S02]  /*6a40*/  SYNCS.PHASECHK.TRANS64.TRYWAIT P0, [R9+URZ], R4 ;  /* 0x00000004090075a7 */ /* 0x001064000800017f */
[----:B-1----:R-:W-:Y:S05]  /*6a50*/  @!P0 NANOSLEEP.SYNCS 0x989680 ;  /* 0x009896800000895d */ /* 0x002fea0003900000 */
[----:B------:R-:W1:Y:S02]  /*6a60*/  @!P0 SYNCS.PHASECHK.TRANS64 P0, [R9+URZ], R4 ;  /* 0x00000004090085a7 */ /* 0x000e64000800007f */
[----:B-1----:R-:W-:Y:S05]  /*6a70*/  @!P0 BRA `(.L_x_130) ;  /* 0xfffffffc00f08947 */ /* 0x002fea000383ffff */
[----:B------:R-:W-:Y:S05]  /*6a80*/  BRA `(.L_x_167) ;  /* 0xffffffec00d47947 */ /* 0x000fea000383ffff */
.L_x_131:
[----:B0-----:R0:W1:Y:S02]  /*6a90*/  SYNCS.PHASECHK.TRANS64.TRYWAIT P0, [R6+URZ], R5 ;  /* 0x00000005060075a7 */ /* 0x001064000800017f */
[----:B-1----:R-:W-:Y:S05]  /*6aa0*/  @!P0 NANOSLEEP.SYNCS 0x989680 ;  /* 0x009896800000895d */ /* 0x002fea0003900000 */
[----:B------:R-:W1:Y:S02]  /*6ab0*/  @!P0 SYNCS.PHASECHK.TRANS64 P0, [R6+URZ], R5 ;  /* 0x00000005060085a7 */ /* 0x000e64000800007f */
[----:B-1----:R-:W-:Y:S05]  /*6ac0*/  @!P0 BRA `(.L_x_131) ;  /* 0xfffffffc00f08947 */ /* 0x002fea000383ffff */
[----:B------:R-:W-:Y:S05]  /*6ad0*/  BRA `(.L_x_168) ;  /* 0xffffffec00e47947 */ /* 0x000fea000383ffff */
.L_x_132:
[----:B0-----:R0:W1:Y:S02]  /*6ae0*/  SYNCS.PHASECHK.TRANS64.TRYWAIT P0, [R9+URZ], R4 ;  /* 0x00000004090075a7 */ /* 0x001064000800017f */
[----:B-1----:R-:W-:Y:S05]  /*6af0*/  @!P0 NANOSLEEP.SYNCS 0x989680 ;  /* 0x009896800000895d */ /* 0x002fea0003900000 */
[----:B------:R-:W1:Y:S02]  /*6b00*/  @!P0 SYNCS.PHASECHK.TRANS64 P0, [R9+URZ], R4 ;  /* 0x00000004090085a7 */ /* 0x000e64000800007f */
[----:B-1----:R-:W-:Y:S05]  /*6b10*/  @!P0 BRA `(.L_x_132) ;  /* 0xfffffffc00f08947 */ /* 0x002fea000383ffff */
[----:B------:R-:W-:Y:S05]  /*6b20*/  BRA `(.L_x_169) ;  /* 0xffffffec00f47947 */ /* 0x000fea000383ffff */
.L_x_133:
[----:B0-----:R0:W1:Y:S02]  /*6b30*/  SYNCS.PHASECHK.TRANS64.TRYWAIT P0, [R6+URZ], R5 ;  /* 0x00000005060075a7 */ /* 0x001064000800017f */
[----:B-1----:R-:W-:Y:S05]  /*6b40*/  @!P0 NANOSLEEP.SYNCS 0x989680 ;  /* 0x009896800000895d */ /* 0x002fea0003900000 */
[----:B------:R-:W1:Y:S02]  /*6b50*/  @!P0 SYNCS.PHASECHK.TRANS64 P0, [R6+URZ], R5 ;  /* 0x00000005060085a7 */ /* 0x000e64000800007f */
[----:B-1----:R-:W-:Y:S05]  /*6b60*/  @!P0 BRA `(.L_x_133) ;  /* 0xfffffffc00f08947 */ /* 0x002fea000383ffff */
[----:B------:R-:W-:Y:S05]  /*6b70*/  BRA `(.L_x_170) ;  /* 0xfffffff000047947 */ /* 0x000fea000383ffff */
.L_x_134:
[----:B0-----:R0:W1:Y:S02]  /*6b80*/  SYNCS.PHASECHK.TRANS64.TRYWAIT P0, [R9+URZ], R4 ;  /* 0x00000004090075a7 */ /* 0x001064000800017f */
[----:B-1----:R-:W-:Y:S05]  /*6b90*/  @!P0 NANOSLEEP.SYNCS 0x989680 ;  /* 0x009896800000895d */ /* 0x002fea0003900000 */
[----:B------:R-:W1:Y:S02]  /*6ba0*/  @!P0 SYNCS.PHASECHK.TRANS64 P0, [R9+URZ], R4 ;  /* 0x00000004090085a7 */ /* 0x000e64000800007f */
[----:B-1----:R-:W-:Y:S05]  /*6bb0*/  @!P0 BRA `(.L_x_134) ;  /* 0xfffffffc00f08947 */ /* 0x002fea000383ffff */
[----:B------:R-:W-:Y:S05]  /*6bc0*/  BRA `(.L_x_171) ;  /* 0xfffffff000147947 */ /* 0x000fea000383ffff */
.L_x_135:
[----:B0-----:R0:W1:Y:S02]  /*6bd0*/  SYNCS.PHASECHK.TRANS64.TRYWAIT P0, [R6+URZ], R5 ;  /* 0x00000005060075a7 */ /* 0x001064000800017f */
[----:B-1----:R-:W-:Y:S05]  /*6be0*/  @!P0 NANOSLEEP.SYNCS 0x989680 ;  /* 0x009896800000895d */ /* 0x002fea0003900000 */
[----:B------:R-:W1:Y:S02]  /*6bf0*/  @!P0 SYNCS.PHASECHK.TRANS64 P0, [R6+URZ], R5 ;  /* 0x00000005060085a7 */ /* 0x000e64000800007f */
[----:B-1----:R-:W-:Y:S05]  /*6c00*/  @!P0 BRA `(.L_x_135) ;  /* 0xfffffffc00f08947 */ /* 0x002fea000383ffff */
[----:B------:R-:W-:Y:S05]  /*6c10*/  BRA `(.L_x_172) ;  /* 0xfffffff000247947 */ /* 0x000fea000383ffff */
.L_x_136:
[----:B0-----:R0:W1:Y:S02]  /*6c20*/  SYNCS.PHASECHK.TRANS64.TRYWAIT P0, [R9+URZ], R4 ;  /* 0x00000004090075a7 */ /* 0x001064000800017f */
[----:B-1----:R-:W-:Y:S05]  /*6c30*/  @!P0 NANOSLEEP.SYNCS 0x989680 ;  /* 0x009896800000895d */ /* 0x002fea0003900000 */
[----:B------:R-:W1:Y:S02]  /*6c40*/  @!P0 SYNCS.PHASECHK.TRANS64 P0, [R9+URZ], R4 ;  /* 0x00000004090085a7 */ /* 0x000e64000800007f */
[----:B-1----:R-:W-:Y:S05]  /*6c50*/  @!P0 BRA `(.L_x_136) ;  /* 0xfffffffc00f08947 */ /* 0x002fea000383ffff */
[----:B------:R-:W-:Y:S05]  /*6c60*/  BRA `(.L_x_173) ;  /* 0xfffffff000347947 */ /* 0x000fea000383ffff */
.L_x_137:
[----:B0-----:R0:W1:Y:S02]  /*6c70*/  SYNCS.PHASECHK.TRANS64.TRYWAIT P0, [R6+URZ], R5 ;  /* 0x00000005060075a7 */ /* 0x001064000800017f */
[----:B-1----:R-:W-:Y:S05]  /*6c80*/  @!P0 NANOSLEEP.SYNCS 0x989680 ;  /* 0x009896800000895d */ /* 0x002fea0003900000 */
[----:B------:R-:W1:Y:S02]  /*6c90*/  @!P0 SYNCS.PHASECHK.TRANS64 P0, [R6+URZ], R5 ;  /* 0x00000005060085a7 */ /* 0x000e64000800007f */
[----:B-1----:R-:W-:Y:S05]  /*6ca0*/  @!P0 BRA `(.L_x_137) ;  /* 0xfffffffc00f08947 */ /* 0x002fea000383ffff */
[----:B------:R-:W-:Y:S05]  /*6cb0*/  BRA `(.L_x_174) ;  /* 0xfffffff000447947 */ /* 0x000fea000383ffff */
.L_x_138:
[----:B0-----:R0:W1:Y:S02]  /*6cc0*/  SYNCS.PHASECHK.TRANS64.TRYWAIT P0, [R9+URZ], R4 ;  /* 0x00000004090075a7 */ /* 0x001064000800017f */
[----:B-1----:R-:W-:Y:S05]  /*6cd0*/  @!P0 NANOSLEEP.SYNCS 0x989680 ;  /* 0x009896800000895d */ /* 0x002fea0003900000 */
[----:B------:R-:W1:Y:S02]  /*6ce0*/  @!P0 SYNCS.PHASECHK.TRANS64 P0, [R9+URZ], R4 ;  /* 0x00000004090085a7 */ /* 0x000e64000800007f */
[----:B-1----:R-:W-:Y:S05]  /*6cf0*/  @!P0 BRA `(.L_x_138) ;  /* 0xfffffffc00f08947 */ /* 0x002fea000383ffff */
[----:B------:R-:W-:Y:S05]  /*6d00*/  BRA `(.L_x_175) ;  /* 0xfffffff000547947 */ /* 0x000fea000383ffff */
.L_x_139:
[----:B0-----:R0:W1:Y:S02]  /*6d10*/  SYNCS.PHASECHK.TRANS64.TRYWAIT P0, [R6+URZ], R5 ;  /* 0x00000005060075a7 */ /* 0x001064000800017f */
[----:B-1----:R-:W-:Y:S05]  /*6d20*/  @!P0 NANOSLEEP.SYNCS 0x989680 ;  /* 0x009896800000895d */ /* 0x002fea0003900000 */
[----:B------:R-:W1:Y:S02]  /*6d30*/  @!P0 SYNCS.PHASECHK.TRANS64 P0, [R6+URZ], R5 ;  /* 0x00000005060085a7 */ /* 0x000e64000800007f */
[----:B-1----:R-:W-:Y:S05]  /*6d40*/  @!P0 BRA `(.L_x_139) ;  /* 0xfffffffc00f08947 */ /* 0x002fea000383ffff */
[----:B------:R-:W-:Y:S05]  /*6d50*/  BRA `(.L_x_176) ;  /* 0xfffffff000647947 */ /* 0x000fea000383ffff */
.L_x_140:
[----:B0-----:R0:W1:Y:S02]  /*6d60*/  SYNCS.PHASECHK.TRANS64.TRYWAIT P0, [R9+URZ], R4 ;  /* 0x00000004090075a7 */ /* 0x001064000800017f */
[----:B-1----:R-:W-:Y:S05]  /*6d70*/  @!P0 NANOSLEEP.SYNCS 0x989680 ;  /* 0x009896800000895d */ /* 0x002fea0003900000 */
[----:B------:R-:W1:Y:S02]  /*6d80*/  @!P0 SYNCS.PHASECHK.TRANS64 P0, [R9+URZ], R4 ;  /* 0x00000004090085a7 */ /* 0x000e64000800007f */
[----:B-1----:R-:W-:Y:S05]  /*6d90*/  @!P0 BRA `(.L_x_140) ;  /* 0xfffffffc00f08947 */ /* 0x002fea000383ffff */
[----:B------:R-:W-:Y:S05]  /*6da0*/  BRA `(.L_x_177) ;  /* 0xfffffff000747947 */ /* 0x000fea000383ffff */
.L_x_141:
[----:B0-----:R0:W1:Y:S02]  /*6db0*/  SYNCS.PHASECHK.TRANS64.TRYWAIT P0, [R6+URZ], R5 ;  /* 0x00000005060075a7 */ /* 0x001064000800017f */
[----:B-1----:R-:W-:Y:S05]  /*6dc0*/  @!P0 NANOSLEEP.SYNCS 0x989680 ;  /* 0x009896800000895d */ /* 0x002fea0003900000 */
[----:B------:R-:W1:Y:S02]  /*6dd0*/  @!P0 SYNCS.PHASECHK.TRANS64 P0, [R6+URZ], R5 ;  /* 0x00000005060085a7 */ /* 0x000e64000800007f */
[----:B-1----:R-:W-:Y:S05]  /*6de0*/  @!P0 BRA `(.L_x_141) ;  /* 0xfffffffc00f08947 */ /* 0x002fea000383ffff */
[----:B------:R-:W-:Y:S05]  /*6df0*/  BRA `(.L_x_178) ;  /* 0xfffffff000847947 */ /* 0x000fea000383ffff */
.L_x_142:
[----:B0-----:R0:W1:Y:S02]  /*6e00*/  SYNCS.PHASECHK.TRANS64.TRYWAIT P0, [R9+URZ], R4 ;  /* 0x00000004090075a7 */ /* 0x001064000800017f */
[----:B-1----:R-:W-:Y:S05]  /*6e10*/  @!P0 NANOSLEEP.SYNCS 0x989680 ;  /* 0x009896800000895d */ /* 0x002fea0003900000 */
[----:B------:R-:W1:Y:S02]  /*6e20*/  @!P0 SYNCS.PHASECHK.TRANS64 P0, [R9+URZ], R4 ;  /* 0x00000004090085a7 */ /* 0x000e64000800007f */
[----:B-1----:R-:W-:Y:S05]  /*6e30*/  @!P0 BRA `(.L_x_142) ;  /* 0xfffffffc00f08947 */ /* 0x002fea000383ffff */
[----:B------:R-:W-:Y:S05]  /*6e40*/  BRA `(.L_x_179) ;  /* 0xfffffff000947947 */ /* 0x000fea000383ffff */
.L_x_143:
[----:B0-----:R0:W1:Y:S02]  /*6e50*/  SYNCS.PHASECHK.TRANS64.TRYWAIT P0, [R6+URZ], R5 ;  /* 0x00000005060075a7 */ /* 0x001064000800017f */
[----:B-1----:R-:W-:Y:S05]  /*6e60*/  @!P0 NANOSLEEP.SYNCS 0x989680 ;  /* 0x009896800000895d */ /* 0x002fea0003900000 */
[----:B------:R-:W1:Y:S02]  /*6e70*/  @!P0 SYNCS.PHASECHK.TRANS64 P0, [R6+URZ], R5 ;  /* 0x00000005060085a7 */ /* 0x000e64000800007f */
[----:B-1----:R-:W-:Y:S05]  /*6e80*/  @!P0 BRA `(.L_x_143) ;  /* 0xfffffffc00f08947 */ /* 0x002fea000383ffff */
[----:B------:R-:W-:Y:S05]  /*6e90*/  BRA `(.L_x_180) ;  /* 0xfffffff000a47947 */ /* 0x000fea000383ffff */
.L_x_144:
[----:B0-----:R0:W1:Y:S02]  /*6ea0*/  SYNCS.PHASECHK.TRANS64.TRYWAIT P0, [R9+URZ], R4 ;  /* 0x00000004090075a7 */ /* 0x001064000800017f */
[----:B-1----:R-:W-:Y:S05]  /*6eb0*/  @!P0 NANOSLEEP.SYNCS 0x989680 ;  /* 0x009896800000895d */ /* 0x002fea0003900000 */
[----:B------:R-:W1:Y:S02]  /*6ec0*/  @!P0 SYNCS.PHASECHK.TRANS64 P0, [R9+URZ], R4 ;  /* 0x00000004090085a7 */ /* 0x000e64000800007f */
[----:B-1----:R-:W-:Y:S05]  /*6ed0*/  @!P0 BRA `(.L_x_144) ;  /* 0xfffffffc00f08947 */ /* 0x002fea000383ffff */
[----:B------:R-:W-:Y:S05]  /*6ee0*/  BRA `(.L_x_181) ;  /* 0xfffffff000b47947 */ /* 0x000fea000383ffff */
.L_x_145:
[----:B0-----:R0:W1:Y:S02]  /*6ef0*/  SYNCS.PHASECHK.TRANS64.TRYWAIT P0, [R6+URZ], R5 ;  /* 0x00000005060075a7 */ /* 0x001064000800017f */
[----:B-1----:R-:W-:Y:S05]  /*6f00*/  @!P0 NANOSLEEP.SYNCS 0x989680 ;  /* 0x009896800000895d */ /* 0x002fea0003900000 */
[----:B------:R-:W1:Y:S02]  /*6f10*/  @!P0 SYNCS.PHASECHK.TRANS64 P0, [R6+URZ], R5 ;  /* 0x00000005060085a7 */ /* 0x000e64000800007f */
[----:B-1----:R-:W-:Y:S05]  /*6f20*/  @!P0 BRA `(.L_x_145) ;  /* 0xfffffffc00f08947 */ /* 0x002fea000383ffff */
[----:B------:R-:W-:Y:S05]  /*6f30*/  BRA `(.L_x_182) ;  /* 0xfffffff000c47947 */ /* 0x000fea000383ffff */
.L_x_146:
[----:B0-----:R0:W1:Y:S02]  /*6f40*/  SYNCS.PHASECHK.TRANS64.TRYWAIT P0, [R9+URZ], R4 ;  /* 0x00000004090075a7 */ /* 0x001064000800017f */
[----:B-1----:R-:W-:Y:S05]  /*6f50*/  @!P0 NANOSLEEP.SYNCS 0x989680 ;  /* 0x009896800000895d */ /* 0x002fea0003900000 */
[----:B------:R-:W1:Y:S02]  /*6f60*/  @!P0 SYNCS.PHASECHK.TRANS64 P0, [R9+URZ], R4 ;  /* 0x00000004090085a7 */ /* 0x000e64000800007f */
[----:B-1----:R-:W-:Y:S05]  /*6f70*/  @!P0 BRA `(.L_x_146) ;  /* 0xfffffffc00f08947 */ /* 0x002fea000383ffff */
[----:B------:R-:W-:Y:S05]  /*6f80*/  BRA `(.L_x_183) ;  /* 0xfffffff000d47947 */ /* 0x000fea000383ffff */
.L_x_147:
[----:B0-----:R0:W1:Y:S02]  /*6f90*/  SYNCS.PHASECHK.TRANS64.TRYWAIT P0, [R6+URZ], R5 ;  /* 0x00000005060075a7 */ /* 0x001064000800017f */
[----:B-1----:R-:W-:Y:S05]  /*6fa0*/  @!P0 NANOSLEEP.SYNCS 0x989680 ;  /* 0x009896800000895d */ /* 0x002fea0003900000 */
[----:B------:R-:W1:Y:S02]  /*6fb0*/  @!P0 SYNCS.PHASECHK.TRANS64 P0, [R6+URZ], R5 ;  /* 0x00000005060085a7 */ /* 0x000e64000800007f */
[----:B-1----:R-:W-:Y:S05]  /*6fc0*/  @!P0 BRA `(.L_x_147) ;  /* 0xfffffffc00f08947 */ /* 0x002fea000383ffff */
[----:B------:R-:W-:Y:S05]  /*6fd0*/  BRA `(.L_x_184) ;  /* 0xfffffff000e47947 */ /* 0x000fea000383ffff */
.L_x_148:
[----:B0-----:R0:W1:Y:S02]  /*6fe0*/  SYNCS.PHASECHK.TRANS64.TRYWAIT P0, [R9+URZ], R4 ;  /* 0x00000004090075a7 */ /* 0x001064000800017f */
[----:B-1----:R-:W-:Y:S05]  /*6ff0*/  @!P0 NANOSLEEP.SYNCS 0x989680 ;  /* 0x009896800000895d */ /* 0x002fea0003900000 */
[----:B------:R-:W1:Y:S02]  /*7000*/  @!P0 SYNCS.PHASECHK.TRANS64 P0, [R9+URZ], R4 ;  /* 0x00000004090085a7 */ /* 0x000e64000800007f */
[----:B-1----:R-:W-:Y:S05]  /*7010*/  @!P0 BRA `(.L_x_148) ;  /* 0xfffffffc00f08947 */ /* 0x002fea000383ffff */
[----:B------:R-:W-:Y:S05]  /*7020*/  BRA `(.L_x_185) ;  /* 0xfffffff000f47947 */ /* 0x000fea000383ffff */
.L_x_149:
[----:B0-----:R0:W1:Y:S02]  /*7030*/  SYNCS.PHASECHK.TRANS64.TRYWAIT P0, [R6+URZ], R5 ;  /* 0x00000005060075a7 */ /* 0x001064000800017f */
[----:B-1----:R-:W-:Y:S05]  /*7040*/  @!P0 NANOSLEEP.SYNCS 0x989680 ;  /* 0x009896800000895d */ /* 0x002fea0003900000 */
[----:B------:R-:W1:Y:S02]  /*7050*/  @!P0 SYNCS.PHASECHK.TRANS64 P0, [R6+URZ], R5 ;  /* 0x00000005060085a7 */ /* 0x000e64000800007f */
[----:B-1----:R-:W-:Y:S05]  /*7060*/  @!P0 BRA `(.L_x_149) ;  /* 0xfffffffc00f08947 */ /* 0x002fea000383ffff */
[----:B------:R-:W-:Y:S05]  /*7070*/  BRA `(.L_x_186) ;  /* 0xfffffff400047947 */ /* 0x000fea000383ffff */
.L_x_150:
[----:B0-----:R0:W1:Y:S02]  /*7080*/  SYNCS.PHASECHK.TRANS64.TRYWAIT P0, [R9+URZ], R4 ;  /* 0x00000004090075a7 */ /* 0x001064000800017f */
[----:B-1----:R-:W-:Y:S05]  /*7090*/  @!P0 NANOSLEEP.SYNCS 0x989680 ;  /* 0x009896800000895d */ /* 0x002fea0003900000 */
[----:B------:R-:W1:Y:S02]  /*70a0*/  @!P0 SYNCS.PHASECHK.TRANS64 P0, [R9+URZ], R4 ;  /* 0x00000004090085a7 */ /* 0x000e64000800007f */
[----:B-1----:R-:W-:Y:S05]  /*70b0*/  @!P0 BRA `(.L_x_150) ;  /* 0xfffffffc00f08947 */ /* 0x002fea000383ffff */
[----:B------:R-:W-:Y:S05]  /*70c0*/  BRA `(.L_x_187) ;  /* 0xfffffff400147947 */ /* 0x000fea000383ffff */
.L_x_151:
[----:B-1----:R1:W2:Y:S02]  /*70d0*/  SYNCS.PHASECHK.TRANS64.TRYWAIT P0, [R6+URZ], R5 ;  /* 0x00000005060075a7 */ /* 0x0022a4000800017f */
[----:B--2---:R-:W-:Y:S05]  /*70e0*/  @!P0 NANOSLEEP.SYNCS 0x989680 ;  /* 0x009896800000895d */ /* 0x004fea0003900000 */
[----:B------:R-:W2:Y:S02]  /*70f0*/  @!P0 SYNCS.PHASECHK.TRANS64 P0, [R6+URZ], R5 ;  /* 0x00000005060085a7 */ /* 0x000ea4000800007f */
[----:B--2---:R-:W-:Y:S05]  /*7100*/  @!P0 BRA `(.L_x_151) ;  /* 0xfffffffc00f08947 */ /* 0x004fea000383ffff */
[----:B------:R-:W-:Y:S05]  /*7110*/  BRA `(.L_x_188) ;  /* 0xfffffff4001c7947 */ /* 0x000fea000383ffff */
.L_x_189:
[----:B------:R-:W-:-:S00]  /*7120*/  BRA `(.L_x_189) ;  /* 0xfffffffc00fc7947 */ /* 0x000fc0000383ffff */
[----:B------:R-:W-:-:S00]  /*7130*/  NOP ;  /* 0x0000000000007918 */ /* 0x000fc00000000000 */
        /* <DEDUP_REMOVED lines=12> */
.L_x_190:


//--------------------- .nv.global.init           --------------------------
	.section	.nv.global.init,"aw",@progbits
.nv.global.init:
	.type		$str$22,@object
	.size		$str$22,($str$23 - $str$22)
$str$22:
        /*0000*/ 	.byte	0x6b, 0x5f, 0x74, 0x69, 0x6c, 0x65, 0x5f, 0x63, 0x6f, 0x75, 0x6e, 0x74, 0x20, 0x3e, 0x3d, 0x20
        /*0010*/ 	.byte	0x31, 0x00
	.type		$str$23,@object
	.size		$str$23,(__unnamed_1 - $str$23)
$str$23:
        /*0012*/ 	.byte	0x2f, 0x74, 0x6d, 0x70, 0x2f, 0x63, 0x75, 0x74, 0x6c, 0x61, 0x73, 0x73, 0x5f, 0x73, 0x77, 0x65
        /*0022*/ 	.byte	0x65, 0x70, 0x5f, 0x73, 0x72, 0x63, 0x2f, 0x69, 0x6e, 0x63, 0x6c, 0x75, 0x64, 0x65, 0x2f, 0x63
        /*0032*/ 	.byte	0x75, 0x74, 0x6c, 0x61, 0x73, 0x73, 0x2f, 0x67, 0x65, 0x6d, 0x6d, 0x2f, 0x63, 0x6f, 0x6c, 0x6c
        /*0042*/ 	.byte	0x65, 0x63, 0x74, 0x69, 0x76, 0x65, 0x2f, 0x73, 0x6d, 0x39, 0x30, 0x5f, 0x6d, 0x6d, 0x61, 0x5f
        /*0052*/ 	.byte	0x74, 0x6d, 0x61, 0x5f, 0x67, 0x6d, 0x6d, 0x61, 0x5f, 0x73, 0x73, 0x5f, 0x77, 0x61, 0x72, 0x70
        /*0062*/ 	.byte	0x73, 0x70, 0x65, 0x63, 0x69, 0x61, 0x6c, 0x69, 0x7a, 0x65, 0x64, 0x2e, 0x68, 0x70, 0x70, 0x00
	.type		__unnamed_1,@object
	.size		__unnamed_1,(.L_0 - __unnamed_1)
__unnamed_1:
        /*0072*/ 	.byte	0x76, 0x6f, 0x69, 0x64, 0x20, 0x63, 0x75, 0x74, 0x6c, 0x61, 0x73, 0x73, 0x3a, 0x3a, 0x67, 0x65
        /* <DEDUP_REMOVED lines=172> */
        /*0b42*/ 	.byte	0x65, 0x3a, 0x3a, 0x69, 0x64, 0x65, 0x6e, 0x74, 0x69, 0x74, 0x79, 0x5d, 0x00
.L_0:


//--------------------- .nv.shared._ZN7cutlass13device_kernelINS_4gemm6kernel13GemmUniversalIN4cute5tupleIJiiiiEEENS1_10collective13CollectiveMmaINS1_34MainloopSm90TmaGmmaWarpSpecializedILi28ENS5_IJNS4_1CILi2EEESB_NSA_ILi1EEEEEENS1_32KernelTmaWarpSpecializedPingpongEEENS5_IJNSA_ILi64EEESG_SG_EEEaNS5_IJlSC_lEEEaSI_NS4_8TiledMMAINS4_8MMA_AtomIJNS4_4SM904GMMA26MMA_64x64x32_S32S8S8_SS_TNEEEENS4_6LayoutINS5_IJSC_SC_SC_EEENS5_IJNSA_ILi0EEESR_SR_EEEEENS5_IJNS4_10UnderscoreESU_SU_EEEEENS4_23SM90_TMA_LOAD_MULTICASTENS4_14ComposedLayoutINS4_7SwizzleILi2ELi4ELi3EEENS4_18smem_ptr_flag_bitsILi8EEENSP_INS5_IJNSA_ILi8EEESG_EEENS5_IJSG_SC_EEEEEEEvNS4_8identityESX_S17_vS18_EENS_8epilogue10collective6detail29Sm90TmaWarpSpecializedAdapterINS1B_15DefaultEpilogueIaSI_SI_NS1A_6thread17LinearCombinationIaLi1EiiLNS1F_9ScaleType4KindE0ELNS_15FloatRoundStyleE2EaEENS1_15EpilogueDefaultEEEEEvvEEEEvNT_6ParamsE --------------------------
	.section	.nv.shared._ZN7cutlass13device_kernelINS_4gemm6kernel13GemmUniversalIN4cute5tupleIJiiiiEEENS1_10collective13CollectiveMmaINS1_34MainloopSm90TmaGmmaWarpSpecializedILi28ENS5_IJNS4_1CILi2EEESB_NSA_ILi1EEEEEENS1_32KernelTmaWarpSpecializedPingpongEEENS5_IJNSA_ILi64EEESG_SG_EEEaNS5_IJlSC_lEEEaSI_NS4_8TiledMMAINS4_8MMA_AtomIJNS4_4SM904GMMA26MMA_64x64x32_S32S8S8_SS_TNEEEENS4_6LayoutINS5_IJSC_SC_SC_EEENS5_IJNSA_ILi0EEESR_SR_EEEEENS5_IJNS4_10UnderscoreESU_SU_EEEEENS4_23SM90_TMA_LOAD_MULTICASTENS4_14ComposedLayoutINS4_7SwizzleILi2ELi4ELi3EEENS4_18smem_ptr_flag_bitsILi8EEENSP_INS5_IJNSA_ILi8EEESG_EEENS5_IJSG_SC_EEEEEEEvNS4_8identityESX_S17_vS18_EENS_8epilogue10collective6detail29Sm90TmaWarpSpecializedAdapterINS1B_15DefaultEpilogueIaSI_SI_NS1A_6thread17LinearCombinationIaLi1EiiLNS1F_9ScaleType4KindE0ELNS_15FloatRoundStyleE2EaEENS1_15EpilogueDefaultEEEEEvvEEEEvNT_6ParamsE,"aw",@nobits
	.sectionflags	@""
	.align	16
	.zero		1024


//--------------------- .nv.shared.reserved.0     --------------------------
	.section	.nv.shared.reserved.0,"aw",@nobits
	.weak		__nv_reservedSMEM_offset_0_alias
	.size		__nv_reservedSMEM_offset_0_alias, 0, 0
	.other		__nv_reservedSMEM_offset_0_alias,@"STO_CUDA_RESERVED_SHARED STV_DEFAULT"
__nv_reservedSMEM_offset_0_alias:
	.zero		0


//--------------------- .nv.global                --------------------------
	.section	.nv.global,"aw",@nobits
.nv.global:
	.type		_ZN39_INTERNAL_7628616c_4_k_cu_8d3a9ac3_50374cute1_E,@object
	.size		_ZN39_INTERNAL_7628616c_4_k_cu_8d3a9ac3_50374cute1_E,(_ZN39_INTERNAL_7628616c_4_k_cu_8d3a9ac3_50374cuda3std3__45__cpo6cbeginE - _ZN39_INTERNAL_7628616c_4_k_cu_8d3a9ac3_50374cute1_E)
_ZN39_INTERNAL_7628616c_4_k_cu_8d3a9ac3_50374cute1_E:
	.zero		1
	.type		_ZN39_INTERNAL_7628616c_4_k_cu_8d3a9ac3_50374cuda3std3__45__cpo6cbeginE,@object
	.size		_ZN39_INTERNAL_7628616c_4_k_cu_8d3a9ac3_50374cuda3std3__45__cpo6cbeginE,(_ZN39_INTERNAL_7628616c_4_k_cu_8d3a9ac3_50374cuda3std3__48in_placeE - _ZN39_INTERNAL_7628616c_4_k_cu_8d3a9ac3_50374cuda3std3__45__cpo6cbeginE)
_ZN39_INTERNAL_7628616c_4_k_cu_8d3a9ac3_50374cuda3std3__45__cpo6cbeginE:
	.zero		1
	.type		_ZN39_INTERNAL_7628616c_4_k_cu_8d3a9ac3_50374cuda3std3__48in_placeE,@object
	.size		_ZN39_INTERNAL_7628616c_4_k_cu_8d3a9ac3_50374cuda3std3__48in_placeE,(_ZN39_INTERNAL_7628616c_4_k_cu_8d3a9ac3_50374cuda3std6ranges3__45__cpo9iter_moveE - _ZN39_INTERNAL_7628616c_4_k_cu_8d3a9ac3_50374cuda3std3__48in_placeE)
_ZN39_INTERNAL_7628616c_4_k_cu_8d3a9ac3_50374cuda3std3__48in_placeE:
	.zero		1
	.type		_ZN39_INTERNAL_7628616c_4_k_cu_8d3a9ac3_50374cuda3std6ranges3__45__cpo9iter_moveE,@object
	.size		_ZN39_INTERNAL_7628616c_4_k_cu_8d3a9ac3_50374cuda3std6ranges3__45__cpo9iter_moveE,(_ZN39_INTERNAL_7628616c_4_k_cu_8d3a9ac3_50374cuda3std3__45__cpo5beginE - _ZN39_INTERNAL_7628616c_4_k_cu_8d3a9ac3_50374cuda3std6ranges3__45__cpo9iter_moveE)
_ZN39_INTERNAL_7628616c_4_k_cu_8d3a9ac3_50374cuda3std6ranges3__45__cpo9iter_moveE:
	.zero		1
	.type		_ZN39_INTERNAL_7628616c_4_k_cu_8d3a9ac3_50374cuda3std3__45__cpo5beginE,@object
	.size		_ZN39_INTERNAL_7628616c_4_k_cu_8d3a9ac3_50374cuda3std3__45__cpo5beginE,(_ZN39_INTERNAL_7628616c_4_k_cu_8d3a9ac3_50374cuda3std3__441_GLOBAL__N__7628616c_4_k_cu_8d3a9ac3_50376ignoreE - _ZN39_INTERNAL_7628616c_4_k_cu_8d3a9ac3_50374cuda3std3__45__cpo5beginE)
_ZN39_INTERNAL_7628616c_4_k_cu_8d3a9ac3_50374cuda3std3__45__cpo5beginE:
	.zero		1
	.type		_ZN39_INTERNAL_7628616c_4_k_cu_8d3a9ac3_50374cuda3std3__441_GLOBAL__N__7628616c_4_k_cu_8d3a9ac3_50376ignoreE,@object
	.size		_ZN39_INTERNAL_7628616c_4_k_cu_8d3a9ac3_50374cuda3std3__441_GLOBAL__N__7628616c_4_k_cu_8d3a9ac3_50376ignoreE,(_ZN39_INTERNAL_7628616c_4_k_cu_8d3a9ac3_50374cute7productE - _ZN39_INTERNAL_7628616c_4_k_cu_8d3a9ac3_50374cuda3std3__441_GLOBAL__N__7628616c_4_k_cu_8d3a9ac3_50376ignoreE)
_ZN39_INTERNAL_7628616c_4_k_cu_8d3a9ac3_50374cuda3std3__441_GLOBAL__N__7628616c_4_k_cu_8d3a9ac3_50376ignoreE:
	.zero		1
	.type		_ZN39_INTERNAL_7628616c_4_k_cu_8d3a9ac3_50374cute7productE,@object
	.size		_ZN39_INTERNAL_7628616c_4_k_cu_8d3a9ac3_50374cute7productE,(_ZN39_INTERNAL_7628616c_4_k_cu_8d3a9ac3_50374cuda3std3__45__cpo3endE - _ZN39_INTERNAL_7628616c_4_k_cu_8d3a9ac3_50374cute7productE)
_ZN39_INTERNAL_7628616c_4_k_cu_8d3a9ac3_50374cute7productE:
	.zero		1
	.type		_ZN39_INTERNAL_7628616c_4_k_cu_8d3a9ac3_50374cuda3std3__45__cpo3endE,@object
	.size		_ZN39_INTERNAL_7628616c_4_k_cu_8d3a9ac3_50374cuda3std3__45__cpo3endE,(_ZN39_INTERNAL_7628616c_4_k_cu_8d3a9ac3_50374cuda3std3__419piecewise_constructE - _ZN39_INTERNAL_7628616c_4_k_cu_8d3a9ac3_50374cuda3std3__45__cpo3endE)
_ZN39_INTERNAL_7628616c_4_k_cu_8d3a9ac3_50374cuda3std3__45__cpo3endE:
	.zero		1
	.type		_ZN39_INTERNAL_7628616c_4_k_cu_8d3a9ac3_50374cuda3std3__419piecewise_constructE,@object
	.size		_ZN39_INTERNAL_7628616c_4_k_cu_8d3a9ac3_50374cuda3std3__419piecewise_constructE,(_ZN39_INTERNAL_7628616c_4_k_cu_8d3a9ac3_50374cuda3std3__45__cpo4cendE - _ZN39_INTERNAL_7628616c_4_k_cu_8d3a9ac3_50374cuda3std3__419piecewise_constructE)
_ZN39_INTERNAL_7628616c_4_k_cu_8d3a9ac3_50374cuda3std3__419piecewise_constructE:
	.zero		1
	.type		_ZN39_INTERNAL_7628616c_4_k_cu_8d3a9ac3_50374cuda3std3__45__cpo4cendE,@object
	.size		_ZN39_INTERNAL_7628616c_4_k_cu_8d3a9ac3_50374cuda3std3__45__cpo4cendE,(_ZN39_INTERNAL_7628616c_4_k_cu_8d3a9ac3_50374cuda3std6ranges3__45__cpo4swapE - _ZN39_INTERNAL_7628616c_4_k_cu_8d3a9ac3_50374cuda3std3__45__cpo4cendE)
_ZN39_INTERNAL_7628616c_4_k_cu_8d3a9ac3_50374cuda3std3__45__cpo4cendE:
	.zero		1
	.type		_ZN39_INTERNAL_7628616c_4_k_cu_8d3a9ac3_50374cuda3std6ranges3__45__cpo4swapE,@object
	.size		_ZN39_INTERNAL_7628616c_4_k_cu_8d3a9ac3_50374cuda3std6ranges3__45__cpo4swapE,(.L_8 - _ZN39_INTERNAL_7628616c_4_k_cu_8d3a9ac3_50374cuda3std6ranges3__45__cpo4swapE)
_ZN39_INTERNAL_7628616c_4_k_cu_8d3a9ac3_50374cuda3std6ranges3__45__cpo4swapE:
	.zero		1
.L_8:


//--------------------- .nv.constant0._ZN7cutlass13device_kernelINS_4gemm6kernel13GemmUniversalIN4cute5tupleIJiiiiEEENS1_10collective13CollectiveMmaINS1_34MainloopSm90TmaGmmaWarpSpecializedILi28ENS5_IJNS4_1CILi2EEESB_NSA_ILi1EEEEEENS1_32KernelTmaWarpSpecializedPingpongEEENS5_IJNSA_ILi64EEESG_SG_EEEaNS5_IJlSC_lEEEaSI_NS4_8TiledMMAINS4_8MMA_AtomIJNS4_4SM904GMMA26MMA_64x64x32_S32S8S8_SS_TNEEEENS4_6LayoutINS5_IJSC_SC_SC_EEENS5_IJNSA_ILi0EEESR_SR_EEEEENS5_IJNS4_10UnderscoreESU_SU_EEEEENS4_23SM90_TMA_LOAD_MULTICASTENS4_14ComposedLayoutINS4_7SwizzleILi2ELi4ELi3EEENS4_18smem_ptr_flag_bitsILi8EEENSP_INS5_IJNSA_ILi8EEESG_EEENS5_IJSG_SC_EEEEEEEvNS4_8identityESX_S17_vS18_EENS_8epilogue10collective6detail29Sm90TmaWarpSpecializedAdapterINS1B_15DefaultEpilogueIaSI_SI_NS1A_6thread17LinearCombinationIaLi1EiiLNS1F_9ScaleType4KindE0ELNS_15FloatRoundStyleE2EaEENS1_15EpilogueDefaultEEEEEvvEEEEvNT_6ParamsE --------------------------
	.section	.nv.constant0._ZN7cutlass13device_kernelINS_4gemm6kernel13GemmUniversalIN4cute5tupleIJiiiiEEENS1_10collective13CollectiveMmaINS1_34MainloopSm90TmaGmmaWarpSpecializedILi28ENS5_IJNS4_1CILi2EEESB_NSA_ILi1EEEEEENS1_32KernelTmaWarpSpecializedPingpongEEENS5_IJNSA_ILi64EEESG_SG_EEEaNS5_IJlSC_lEEEaSI_NS4_8TiledMMAINS4_8MMA_AtomIJNS4_4SM904GMMA26MMA_64x64x32_S32S8S8_SS_TNEEEENS4_6LayoutINS5_IJSC_SC_SC_EEENS5_IJNSA_ILi0EEESR_SR_EEEEENS5_IJNS4_10UnderscoreESU_SU_EEEEENS4_23SM90_TMA_LOAD_MULTICASTENS4_14ComposedLayoutINS4_7SwizzleILi2ELi4ELi3EEENS4_18smem_ptr_flag_bitsILi8EEENSP_INS5_IJNSA_ILi8EEESG_EEENS5_IJSG_SC_EEEEEEEvNS4_8identityESX_S17_vS18_EENS_8epilogue10collective6detail29Sm90TmaWarpSpecializedAdapterINS1B_15DefaultEpilogueIaSI_SI_NS1A_6thread17LinearCombinationIaLi1EiiLNS1F_9ScaleType4KindE0ELNS_15FloatRoundStyleE2EaEENS1_15EpilogueDefaultEEEEEvvEEEEvNT_6ParamsE,"a",@progbits
	.sectionflags	@""
	.align	4
.nv.constant0._ZN7cutlass13device_kernelINS_4gemm6kernel13GemmUniversalIN4cute5tupleIJiiiiEEENS1_10collective13CollectiveMmaINS1_34MainloopSm90TmaGmmaWarpSpecializedILi28ENS5_IJNS4_1CILi2EEESB_NSA_ILi1EEEEEENS1_32KernelTmaWarpSpecializedPingpongEEENS5_IJNSA_ILi64EEESG_SG_EEEaNS5_IJlSC_lEEEaSI_NS4_8TiledMMAINS4_8MMA_AtomIJNS4_4SM904GMMA26MMA_64x64x32_S32S8S8_SS_TNEEEENS4_6LayoutINS5_IJSC_SC_SC_EEENS5_IJNSA_ILi0EEESR_SR_EEEEENS5_IJNS4_10UnderscoreESU_SU_EEEEENS4_23SM90_TMA_LOAD_MULTICASTENS4_14ComposedLayoutINS4_7SwizzleILi2ELi4ELi3EEENS4_18smem_ptr_flag_bitsILi8EEENSP_INS5_IJNSA_ILi8EEESG_EEENS5_IJSG_SC_EEEEEEEvNS4_8identityESX_S17_vS18_EENS_8epilogue10collective6detail29Sm90TmaWarpSpecializedAdapterINS1B_15DefaultEpilogueIaSI_SI_NS1A_6thread17LinearCombinationIaLi1EiiLNS1F_9ScaleType4KindE0ELNS_15FloatRoundStyleE2EaEENS1_15EpilogueDefaultEEEEEvvEEEEvNT_6ParamsE:
	.zero		1664


//--------------------- SYMBOLS --------------------------

	.type		.nv.reservedSmem.offset0,@object
	.size		.nv.reservedSmem.offset0,0x4
	.type		__assertfail,@function
